//
// Generated by NVIDIA NVVM Compiler
//
// Compiler Build ID: CL-36424714
// Cuda compilation tools, release 13.0, V13.0.88
// Based on NVVM 20.0.0
//

.version 9.0
.target sm_100
.address_size 64

	// .globl	_Z19calc_grad_shared_3diiifPfS_
// _ZZ19calc_grad_shared_3diiifPfS_E5arr_s has been demoted

.visible .entry _Z19calc_grad_shared_3diiifPfS_(
	.param .u32 _Z19calc_grad_shared_3diiifPfS__param_0,
	.param .u32 _Z19calc_grad_shared_3diiifPfS__param_1,
	.param .u32 _Z19calc_grad_shared_3diiifPfS__param_2,
	.param .f32 _Z19calc_grad_shared_3diiifPfS__param_3,
	.param .u64 .ptr .align 1 _Z19calc_grad_shared_3diiifPfS__param_4,
	.param .u64 .ptr .align 1 _Z19calc_grad_shared_3diiifPfS__param_5
)
{
	.reg .pred 	%p<30>;
	.reg .b32 	%r<49>;
	.reg .b32 	%f<49>;
	.reg .b64 	%rd<22>;
	.reg .b64 	%fd<13>;
	// demoted variable
	.shared .align 4 .b8 _ZZ19calc_grad_shared_3diiifPfS_E5arr_s[2048];
	ld.param.u32 	%r14, [_Z19calc_grad_shared_3diiifPfS__param_0];
	ld.param.u32 	%r17, [_Z19calc_grad_shared_3diiifPfS__param_1];
	ld.param.u32 	%r16, [_Z19calc_grad_shared_3diiifPfS__param_2];
	ld.param.f32 	%f9, [_Z19calc_grad_shared_3diiifPfS__param_3];
	ld.param.u64 	%rd6, [_Z19calc_grad_shared_3diiifPfS__param_4];
	ld.param.u64 	%rd7, [_Z19calc_grad_shared_3diiifPfS__param_5];
	cvta.to.global.u64 	%rd1, %rd7;
	mov.u32 	%r1, %tid.x;
	mov.u32 	%r18, %ntid.x;
	mov.u32 	%r19, %ctaid.x;
	mad.lo.s32 	%r2, %r18, %r19, %r1;
	mov.u32 	%r3, %tid.y;
	mov.u32 	%r20, %ntid.y;
	mov.u32 	%r21, %ctaid.y;
	mad.lo.s32 	%r22, %r20, %r21, %r3;
	mov.u32 	%r5, %tid.z;
	mov.u32 	%r23, %ntid.z;
	mov.u32 	%r24, %ctaid.z;
	mad.lo.s32 	%r6, %r23, %r24, %r5;
	mul.lo.s32 	%r7, %r17, %r14;
	setp.ge.s32 	%p1, %r2, %r14;
	setp.ge.s32 	%p2, %r22, %r17;
	or.pred  	%p3, %p1, %p2;
	setp.ge.s32 	%p4, %r6, %r16;
	or.pred  	%p5, %p3, %p4;
	@%p5 bra 	$L__BB0_28;
	mul.lo.s32 	%r8, %r7, %r6;
	mul.lo.s32 	%r9, %r14, %r22;
	add.s32 	%r25, %r8, %r9;
	add.s32 	%r10, %r25, %r2;
	mul.wide.s32 	%rd8, %r10, 4;
	add.s64 	%rd2, %rd1, %rd8;
	ld.global.f32 	%f10, [%rd2];
	shl.b32 	%r26, %r5, 8;
	mov.u32 	%r27, _ZZ19calc_grad_shared_3diiifPfS_E5arr_s;
	add.s32 	%r28, %r27, %r26;
	add.s32 	%r11, %r28, 256;
	shl.b32 	%r29, %r3, 5;
	add.s32 	%r30, %r11, %r29;
	add.s32 	%r12, %r30, 32;
	shl.b32 	%r31, %r1, 2;
	add.s32 	%r13, %r12, %r31;
	st.shared.f32 	[%r13+4], %f10;
	setp.eq.s32 	%p6, %r2, 0;
	setp.ne.s32 	%p7, %r1, 0;
	or.pred  	%p8, %p7, %p6;
	@%p8 bra 	$L__BB0_3;
	ld.global.f32 	%f12, [%rd2+-4];
	st.shared.f32 	[%r12], %f12;
	bra.uni 	$L__BB0_5;
$L__BB0_3:
	setp.eq.s32 	%p9, %r2, 0;
	setp.ne.s32 	%p10, %r1, 5;
	or.pred  	%p11, %p9, %p10;
	@%p11 bra 	$L__BB0_5;
	ld.global.f32 	%f11, [%rd2+4];
	st.shared.f32 	[%r13+8], %f11;
$L__BB0_5:
	setp.eq.s32 	%p12, %r22, 0;
	setp.ne.s32 	%p13, %r3, 0;
	or.pred  	%p14, %p13, %p12;
	@%p14 bra 	$L__BB0_7;
	sub.s32 	%r32, %r9, %r14;
	add.s32 	%r33, %r32, %r2;
	add.s32 	%r34, %r33, %r8;
	mul.wide.s32 	%rd11, %r34, 4;
	add.s64 	%rd12, %rd1, %rd11;
	ld.global.f32 	%f14, [%rd12];
	add.s32 	%r36, %r11, %r31;
	st.shared.f32 	[%r36+4], %f14;
	bra.uni 	$L__BB0_9;
$L__BB0_7:
	setp.eq.s32 	%p15, %r22, 0;
	setp.ne.s32 	%p16, %r3, 5;
	or.pred  	%p17, %p15, %p16;
	@%p17 bra 	$L__BB0_9;
	mul.wide.s32 	%rd9, %r14, 4;
	add.s64 	%rd10, %rd2, %rd9;
	ld.global.f32 	%f13, [%rd10];
	st.shared.f32 	[%r13+36], %f13;
$L__BB0_9:
	setp.eq.s32 	%p18, %r6, 0;
	setp.ne.s32 	%p19, %r5, 0;
	or.pred  	%p20, %p19, %p18;
	@%p20 bra 	$L__BB0_11;
	sub.s32 	%r37, %r8, %r7;
	add.s32 	%r38, %r9, %r2;
	add.s32 	%r39, %r38, %r37;
	mul.wide.s32 	%rd15, %r39, 4;
	add.s64 	%rd16, %rd1, %rd15;
	ld.global.f32 	%f16, [%rd16];
	add.s32 	%r42, %r27, %r29;
	add.s32 	%r44, %r42, %r31;
	st.shared.f32 	[%r44+36], %f16;
	bra.uni 	$L__BB0_13;
$L__BB0_11:
	setp.eq.s32 	%p21, %r6, 0;
	setp.ne.s32 	%p22, %r5, 5;
	or.pred  	%p23, %p21, %p22;
	@%p23 bra 	$L__BB0_13;
	mul.wide.s32 	%rd13, %r7, 4;
	add.s64 	%rd14, %rd2, %rd13;
	ld.global.f32 	%f15, [%rd14];
	st.shared.f32 	[%r13+260], %f15;
$L__BB0_13:
	bar.sync 	0;
	setp.ne.s32 	%p24, %r2, 0;
	@%p24 bra 	$L__BB0_15;
	ld.shared.f32 	%f23, [%r13+8];
	ld.shared.f32 	%f24, [%r13+4];
	sub.f32 	%f25, %f23, %f24;
	div.rn.f32 	%f47, %f25, %f9;
	bra.uni 	$L__BB0_18;
$L__BB0_15:
	add.s32 	%r45, %r14, -1;
	setp.ne.s32 	%p25, %r2, %r45;
	@%p25 bra 	$L__BB0_17;
	ld.shared.f32 	%f20, [%r13+4];
	ld.shared.f32 	%f21, [%r13];
	sub.f32 	%f22, %f20, %f21;
	div.rn.f32 	%f47, %f22, %f9;
	bra.uni 	$L__BB0_18;
$L__BB0_17:
	ld.shared.f32 	%f17, [%r13+8];
	ld.shared.f32 	%f18, [%r13];
	sub.f32 	%f19, %f17, %f18;
	cvt.f64.f32 	%fd1, %f19;
	cvt.f64.f32 	%fd2, %f9;
	add.f64 	%fd3, %fd2, %fd2;
	div.rn.f64 	%fd4, %fd1, %fd3;
	cvt.rn.f32.f64 	%f47, %fd4;
$L__BB0_18:
	cvta.to.global.u64 	%rd17, %rd6;
	add.s64 	%rd3, %rd17, %rd8;
	st.global.f32 	[%rd3], %f47;
	setp.ne.s32 	%p26, %r22, 0;
	@%p26 bra 	$L__BB0_20;
	ld.shared.f32 	%f32, [%r13+36];
	ld.shared.f32 	%f33, [%r13+4];
	sub.f32 	%f34, %f32, %f33;
	div.rn.f32 	%f48, %f34, %f9;
	bra.uni 	$L__BB0_23;
$L__BB0_20:
	add.s32 	%r46, %r17, -1;
	setp.ne.s32 	%p27, %r22, %r46;
	@%p27 bra 	$L__BB0_22;
	ld.shared.f32 	%f29, [%r13+4];
	ld.shared.f32 	%f30, [%r13+-28];
	sub.f32 	%f31, %f29, %f30;
	div.rn.f32 	%f48, %f31, %f9;
	bra.uni 	$L__BB0_23;
$L__BB0_22:
	ld.shared.f32 	%f26, [%r13+36];
	ld.shared.f32 	%f27, [%r13+-28];
	sub.f32 	%f28, %f26, %f27;
	cvt.f64.f32 	%fd5, %f28;
	cvt.f64.f32 	%fd6, %f9;
	add.f64 	%fd7, %fd6, %fd6;
	div.rn.f64 	%fd8, %fd5, %fd7;
	cvt.rn.f32.f64 	%f48, %fd8;
$L__BB0_23:
	mul.lo.s32 	%r47, %r7, %r16;
	mul.wide.s32 	%rd4, %r47, 4;
	add.s64 	%rd5, %rd3, %rd4;
	st.global.f32 	[%rd5], %f48;
	setp.ne.s32 	%p28, %r6, 0;
	@%p28 bra 	$L__BB0_25;
	ld.shared.f32 	%f43, [%r13+260];
	ld.shared.f32 	%f44, [%r13+4];
	sub.f32 	%f45, %f43, %f44;
	div.rn.f32 	%f46, %f45, %f9;
	add.s64 	%rd21, %rd5, %rd4;
	st.global.f32 	[%rd21], %f46;
	bra.uni 	$L__BB0_28;
$L__BB0_25:
	add.s32 	%r48, %r16, -1;
	setp.ne.s32 	%p29, %r6, %r48;
	@%p29 bra 	$L__BB0_27;
	ld.shared.f32 	%f39, [%r13+4];
	ld.shared.f32 	%f40, [%r13+-252];
	sub.f32 	%f41, %f39, %f40;
	div.rn.f32 	%f42, %f41, %f9;
	add.s64 	%rd20, %rd5, %rd4;
	st.global.f32 	[%rd20], %f42;
	bra.uni 	$L__BB0_28;
$L__BB0_27:
	ld.shared.f32 	%f35, [%r13+260];
	ld.shared.f32 	%f36, [%r13+-252];
	sub.f32 	%f37, %f35, %f36;
	cvt.f64.f32 	%fd9, %f37;
	cvt.f64.f32 	%fd10, %f9;
	add.f64 	%fd11, %fd10, %fd10;
	div.rn.f64 	%fd12, %fd9, %fd11;
	cvt.rn.f32.f64 	%f38, %fd12;
	add.s64 	%rd19, %rd5, %rd4;
	st.global.f32 	[%rd19], %f38;
$L__BB0_28:
	ret;

}
	// .globl	_Z19calc_grad_global_3diiifPfS_
.visible .entry _Z19calc_grad_global_3diiifPfS_(
	.param .u32 _Z19calc_grad_global_3diiifPfS__param_0,
	.param .u32 _Z19calc_grad_global_3diiifPfS__param_1,
	.param .u32 _Z19calc_grad_global_3diiifPfS__param_2,
	.param .f32 _Z19calc_grad_global_3diiifPfS__param_3,
	.param .u64 .ptr .align 1 _Z19calc_grad_global_3diiifPfS__param_4,
	.param .u64 .ptr .align 1 _Z19calc_grad_global_3diiifPfS__param_5
)
{
	.reg .pred 	%p<12>;
	.reg .b32 	%r<41>;
	.reg .b32 	%f<40>;
	.reg .b64 	%rd<50>;
	.reg .b64 	%fd<13>;

	ld.param.u32 	%r15, [_Z19calc_grad_global_3diiifPfS__param_0];
	ld.param.u32 	%r18, [_Z19calc_grad_global_3diiifPfS__param_1];
	ld.param.u32 	%r17, [_Z19calc_grad_global_3diiifPfS__param_2];
	ld.param.f32 	%f5, [_Z19calc_grad_global_3diiifPfS__param_3];
	ld.param.u64 	%rd5, [_Z19calc_grad_global_3diiifPfS__param_4];
	ld.param.u64 	%rd6, [_Z19calc_grad_global_3diiifPfS__param_5];
	cvta.to.global.u64 	%rd1, %rd5;
	cvta.to.global.u64 	%rd2, %rd6;
	mov.u32 	%r19, %tid.x;
	mov.u32 	%r20, %ntid.x;
	mov.u32 	%r21, %ctaid.x;
	mad.lo.s32 	%r1, %r20, %r21, %r19;
	mov.u32 	%r22, %tid.y;
	mov.u32 	%r23, %ntid.y;
	mov.u32 	%r24, %ctaid.y;
	mad.lo.s32 	%r25, %r23, %r24, %r22;
	mov.u32 	%r26, %tid.z;
	mov.u32 	%r27, %ntid.z;
	mov.u32 	%r28, %ctaid.z;
	mad.lo.s32 	%r3, %r27, %r28, %r26;
	mul.lo.s32 	%r4, %r18, %r15;
	mul.lo.s32 	%r5, %r4, %r17;
	mul.lo.s32 	%r6, %r4, %r3;
	mul.lo.s32 	%r7, %r15, %r25;
	add.s32 	%r8, %r6, %r7;
	add.s32 	%r9, %r8, %r1;
	setp.ge.s32 	%p1, %r1, %r15;
	setp.ge.s32 	%p2, %r25, %r18;
	or.pred  	%p3, %p1, %p2;
	setp.ge.s32 	%p4, %r3, %r17;
	or.pred  	%p5, %p3, %p4;
	@%p5 bra 	$L__BB1_16;
	setp.ne.s32 	%p6, %r1, 0;
	@%p6 bra 	$L__BB1_3;
	mul.wide.s32 	%rd22, %r8, 4;
	add.s64 	%rd23, %rd2, %rd22;
	ld.global.f32 	%f14, [%rd23+4];
	ld.global.f32 	%f15, [%rd23];
	sub.f32 	%f16, %f14, %f15;
	div.rn.f32 	%f17, %f16, %f5;
	mul.wide.s32 	%rd24, %r9, 4;
	add.s64 	%rd25, %rd1, %rd24;
	st.global.f32 	[%rd25], %f17;
	bra.uni 	$L__BB1_6;
$L__BB1_3:
	add.s32 	%r29, %r15, -1;
	setp.ne.s32 	%p7, %r1, %r29;
	@%p7 bra 	$L__BB1_5;
	mul.wide.s32 	%rd14, %r9, 4;
	add.s64 	%rd15, %rd2, %rd14;
	ld.global.f32 	%f10, [%rd15];
	cvt.s64.s32 	%rd16, %r8;
	cvt.s64.s32 	%rd17, %r1;
	add.s64 	%rd18, %rd17, %rd16;
	shl.b64 	%rd19, %rd18, 2;
	add.s64 	%rd20, %rd2, %rd19;
	ld.global.f32 	%f11, [%rd20+-4];
	sub.f32 	%f12, %f10, %f11;
	div.rn.f32 	%f13, %f12, %f5;
	add.s64 	%rd21, %rd1, %rd14;
	st.global.f32 	[%rd21], %f13;
	bra.uni 	$L__BB1_6;
$L__BB1_5:
	cvt.s64.s32 	%rd7, %r8;
	cvt.s64.s32 	%rd8, %r1;
	add.s64 	%rd9, %rd8, %rd7;
	shl.b64 	%rd10, %rd9, 2;
	add.s64 	%rd11, %rd2, %rd10;
	ld.global.f32 	%f6, [%rd11+4];
	ld.global.f32 	%f7, [%rd11+-4];
	sub.f32 	%f8, %f6, %f7;
	cvt.f64.f32 	%fd1, %f8;
	cvt.f64.f32 	%fd2, %f5;
	add.f64 	%fd3, %fd2, %fd2;
	div.rn.f64 	%fd4, %fd1, %fd3;
	cvt.rn.f32.f64 	%f9, %fd4;
	mul.wide.s32 	%rd12, %r9, 4;
	add.s64 	%rd13, %rd1, %rd12;
	st.global.f32 	[%rd13], %f9;
$L__BB1_6:
	add.s32 	%r30, %r7, %r15;
	add.s32 	%r31, %r30, %r1;
	add.s32 	%r10, %r31, %r6;
	shl.b32 	%r32, %r15, 1;
	sub.s32 	%r33, %r30, %r32;
	add.s32 	%r11, %r33, %r1;
	add.s32 	%r12, %r11, %r6;
	setp.ne.s32 	%p8, %r25, 0;
	mul.wide.s32 	%rd26, %r9, 4;
	add.s64 	%rd3, %rd2, %rd26;
	@%p8 bra 	$L__BB1_8;
	mul.wide.s32 	%rd33, %r10, 4;
	add.s64 	%rd34, %rd2, %rd33;
	ld.global.f32 	%f24, [%rd34];
	ld.global.f32 	%f25, [%rd3];
	sub.f32 	%f26, %f24, %f25;
	div.rn.f32 	%f39, %f26, %f5;
	bra.uni 	$L__BB1_11;
$L__BB1_8:
	add.s32 	%r34, %r18, -1;
	setp.ne.s32 	%p9, %r25, %r34;
	@%p9 bra 	$L__BB1_10;
	ld.global.f32 	%f21, [%rd3];
	mul.wide.s32 	%rd31, %r12, 4;
	add.s64 	%rd32, %rd2, %rd31;
	ld.global.f32 	%f22, [%rd32];
	sub.f32 	%f23, %f21, %f22;
	div.rn.f32 	%f39, %f23, %f5;
	bra.uni 	$L__BB1_11;
$L__BB1_10:
	mul.wide.s32 	%rd27, %r10, 4;
	add.s64 	%rd28, %rd2, %rd27;
	ld.global.f32 	%f18, [%rd28];
	mul.wide.s32 	%rd29, %r12, 4;
	add.s64 	%rd30, %rd2, %rd29;
	ld.global.f32 	%f19, [%rd30];
	sub.f32 	%f20, %f18, %f19;
	cvt.f64.f32 	%fd5, %f20;
	cvt.f64.f32 	%fd6, %f5;
	add.f64 	%fd7, %fd6, %fd6;
	div.rn.f64 	%fd8, %fd5, %fd7;
	cvt.rn.f32.f64 	%f39, %fd8;
$L__BB1_11:
	add.s32 	%r35, %r9, %r5;
	mul.wide.s32 	%rd35, %r35, 4;
	add.s64 	%rd4, %rd1, %rd35;
	st.global.f32 	[%rd4], %f39;
	add.s32 	%r36, %r6, %r4;
	add.s32 	%r37, %r11, %r15;
	add.s32 	%r13, %r37, %r36;
	shl.b32 	%r38, %r4, 1;
	sub.s32 	%r39, %r36, %r38;
	add.s32 	%r14, %r37, %r39;
	setp.ne.s32 	%p10, %r3, 0;
	@%p10 bra 	$L__BB1_13;
	mul.wide.s32 	%rd46, %r13, 4;
	add.s64 	%rd47, %rd2, %rd46;
	ld.global.f32 	%f35, [%rd47];
	ld.global.f32 	%f36, [%rd3];
	sub.f32 	%f37, %f35, %f36;
	div.rn.f32 	%f38, %f37, %f5;
	mul.wide.s32 	%rd48, %r5, 4;
	add.s64 	%rd49, %rd4, %rd48;
	st.global.f32 	[%rd49], %f38;
	bra.uni 	$L__BB1_16;
$L__BB1_13:
	add.s32 	%r40, %r17, -1;
	setp.ne.s32 	%p11, %r3, %r40;
	@%p11 bra 	$L__BB1_15;
	ld.global.f32 	%f31, [%rd3];
	mul.wide.s32 	%rd42, %r14, 4;
	add.s64 	%rd43, %rd2, %rd42;
	ld.global.f32 	%f32, [%rd43];
	sub.f32 	%f33, %f31, %f32;
	div.rn.f32 	%f34, %f33, %f5;
	mul.wide.s32 	%rd44, %r5, 4;
	add.s64 	%rd45, %rd4, %rd44;
	st.global.f32 	[%rd45], %f34;
	bra.uni 	$L__BB1_16;
$L__BB1_15:
	mul.wide.s32 	%rd36, %r13, 4;
	add.s64 	%rd37, %rd2, %rd36;
	ld.global.f32 	%f27, [%rd37];
	mul.wide.s32 	%rd38, %r14, 4;
	add.s64 	%rd39, %rd2, %rd38;
	ld.global.f32 	%f28, [%rd39];
	sub.f32 	%f29, %f27, %f28;
	cvt.f64.f32 	%fd9, %f29;
	cvt.f64.f32 	%fd10, %f5;
	add.f64 	%fd11, %fd10, %fd10;
	div.rn.f64 	%fd12, %fd9, %fd11;
	cvt.rn.f32.f64 	%f30, %fd12;
	mul.wide.s32 	%rd40, %r5, 4;
	add.s64 	%rd41, %rd4, %rd40;
	st.global.f32 	[%rd41], %f30;
$L__BB1_16:
	ret;

}


// ===== COMPILED SASS (sm_100) =====

	.target	sm_100

	.elftype	@"ET_EXEC"


//--------------------- .note.nv.tkinfo           --------------------------
	.section	.note.nv.tkinfo,"",@"SHT_NOTE"
	.sectionflags	@"SHF_NOTE_NV_TKINFO"
	.tkinfo
        /*0018*/ 	.word	0x00000002
        /*0030*/ 	.string	""
        /*0030*/ 	.string	"ptxas"
        /*0030*/ 	.string	"Cuda compilation tools, release 13.0, V13.0.88"
        /*0030*/ 	.string	"Build cuda_13.0.r13.0/compiler.36424714_0"
        /*0030*/ 	.string	"-arch sm_100 -m 64 "



//--------------------- .note.nv.cuinfo           --------------------------
	.section	.note.nv.cuinfo,"",@"SHT_NOTE"
	.sectionflags	@"SHF_NOTE_NV_CUINFO"
        /*0018*/ 	.short	0x0002
        /*001a*/ 	.short	0x0064
        /*001c*/ 	.short	0x0082
	.zero		2


//--------------------- .nv.info                  --------------------------
	.section	.nv.info,"",@"SHT_CUDA_INFO"
	.align	4


	//----- nvinfo : EIATTR_REGCOUNT
	.align		4
        /*0000*/ 	.byte	0x04, 0x2f
        /*0002*/ 	.short	(.L_1 - .L_0)
	.align		4
.L_0:
        /*0004*/ 	.word	index@(_Z19calc_grad_shared_3diiifPfS_)
        /*0008*/ 	.word	0x0000001e


	//----- nvinfo : EIATTR_FRAME_SIZE
	.align		4
.L_1:
        /*000c*/ 	.byte	0x04, 0x11
        /*000e*/ 	.short	(.L_3 - .L_2)
	.align		4
.L_2:
        /*0010*/ 	.word	index@($__internal_3_$__cuda_sm3x_div_rn_noftz_f32_slowpath)
        /*0014*/ 	.word	0x00000000


	//----- nvinfo : EIATTR_FRAME_SIZE
	.align		4
.L_3:
        /*0018*/ 	.byte	0x04, 0x11
        /*001a*/ 	.short	(.L_5 - .L_4)
	.align		4
.L_4:
        /*001c*/ 	.word	index@($__internal_2_$__cuda_sm20_div_rn_f64_full)
        /*0020*/ 	.word	0x00000000


	//----- nvinfo : EIATTR_FRAME_SIZE
	.align		4
.L_5:
        /*0024*/ 	.byte	0x04, 0x11
        /*0026*/ 	.short	(.L_7 - .L_6)
	.align		4
.L_6:
        /*0028*/ 	.word	index@(_Z19calc_grad_shared_3diiifPfS_)
        /*002c*/ 	.word	0x00000000


	//----- nvinfo : EIATTR_REGCOUNT
	.align		4
.L_7:
        /*0030*/ 	.byte	0x04, 0x2f
        /*0032*/ 	.short	(.L_9 - .L_8)
	.align		4
.L_8:
        /*0034*/ 	.word	index@(_Z19calc_grad_global_3diiifPfS_)
        /*0038*/ 	.word	0x00000022


	//----- nvinfo : EIATTR_FRAME_SIZE
	.align		4
.L_9:
        /*003c*/ 	.byte	0x04, 0x11
        /*003e*/ 	.short	(.L_11 - .L_10)
	.align		4
.L_10:
        /*0040*/ 	.word	index@($__internal_1_$__cuda_sm3x_div_rn_noftz_f32_slowpath)
        /*0044*/ 	.word	0x00000000


	//----- nvinfo : EIATTR_FRAME_SIZE
	.align		4
.L_11:
        /*0048*/ 	.byte	0x04, 0x11
        /*004a*/ 	.short	(.L_13 - .L_12)
	.align		4
.L_12:
        /*004c*/ 	.word	index@($__internal_0_$__cuda_sm20_div_rn_f64_full)
        /*0050*/ 	.word	0x00000000


	//----- nvinfo : EIATTR_FRAME_SIZE
	.align		4
.L_13:
        /*0054*/ 	.byte	0x04, 0x11
        /*0056*/ 	.short	(.L_15 - .L_14)
	.align		4
.L_14:
        /*0058*/ 	.word	index@(_Z19calc_grad_global_3diiifPfS_)
        /*005c*/ 	.word	0x00000000


	//----- nvinfo : EIATTR_MIN_STACK_SIZE
	.align		4
.L_15:
        /*0060*/ 	.byte	0x04, 0x12
        /*0062*/ 	.short	(.L_17 - .L_16)
	.align		4
.L_16:
        /*0064*/ 	.word	index@(_Z19calc_grad_global_3diiifPfS_)
        /*0068*/ 	.word	0x00000000


	//----- nvinfo : EIATTR_MIN_STACK_SIZE
	.align		4
.L_17:
        /*006c*/ 	.byte	0x04, 0x12
        /*006e*/ 	.short	(.L_19 - .L_18)
	.align		4
.L_18:
        /*0070*/ 	.word	index@(_Z19calc_grad_shared_3diiifPfS_)
        /*0074*/ 	.word	0x00000000
.L_19:


//--------------------- .nv.compat                --------------------------
	.section	.nv.compat,"",@"SHT_CUDA_COMPAT_INFO"
	.align	4
        /*0000*/ 	.byte	0x02, 0x09, 0x00, 0x00, 0x02, 0x02, 0x01, 0x00, 0x02, 0x05, 0x05, 0x00, 0x03, 0x07, 0x01, 0x01
        /*0010*/ 	.byte	0x02, 0x03, 0x00, 0x00, 0x02, 0x06, 0x01, 0x00, 0x04, 0x0b, 0x08, 0x00, 0x01, 0x00, 0x00, 0x00
        /*0020*/ 	.byte	0x00, 0x00, 0x00, 0x00


//--------------------- .nv.info._Z19calc_grad_global_3diiifPfS_ --------------------------
	.section	.nv.info._Z19calc_grad_global_3diiifPfS_,"",@"SHT_CUDA_INFO"
	.sectionflags	@""
	.align	4


	//----- nvinfo : EIATTR_CUDA_API_VERSION
	.align		4
        /*0000*/ 	.byte	0x04, 0x37
        /*0002*/ 	.short	(.L_21 - .L_20)
.L_20:
        /*0004*/ 	.word	0x00000082


	//----- nvinfo : EIATTR_KPARAM_INFO
	.align		4
.L_21:
        /*0008*/ 	.byte	0x04, 0x17
        /*000a*/ 	.short	(.L_23 - .L_22)
.L_22:
        /*000c*/ 	.word	0x00000000
        /*0010*/ 	.short	0x0005
        /*0012*/ 	.short	0x0018
        /*0014*/ 	.byte	0x00, 0xf5, 0x21, 0x00


	//----- nvinfo : EIATTR_KPARAM_INFO
	.align		4
.L_23:
        /*0018*/ 	.byte	0x04, 0x17
        /*001a*/ 	.short	(.L_25 - .L_24)
.L_24:
        /*001c*/ 	.word	0x00000000
        /*0020*/ 	.short	0x0004
        /*0022*/ 	.short	0x0010
        /*0024*/ 	.byte	0x00, 0xf5, 0x21, 0x00


	//----- nvinfo : EIATTR_KPARAM_INFO
	.align		4
.L_25:
        /*0028*/ 	.byte	0x04, 0x17
        /*002a*/ 	.short	(.L_27 - .L_26)
.L_26:
        /*002c*/ 	.word	0x00000000
        /*0030*/ 	.short	0x0003
        /*0032*/ 	.short	0x000c
        /*0034*/ 	.byte	0x00, 0xf0, 0x11, 0x00


	//----- nvinfo : EIATTR_KPARAM_INFO
	.align		4
.L_27:
        /*0038*/ 	.byte	0x04, 0x17
        /*003a*/ 	.short	(.L_29 - .L_28)
.L_28:
        /*003c*/ 	.word	0x00000000
        /*0040*/ 	.short	0x0002
        /*0042*/ 	.short	0x0008
        /*0044*/ 	.byte	0x00, 0xf0, 0x11, 0x00


	//----- nvinfo : EIATTR_KPARAM_INFO
	.align		4
.L_29:
        /*0048*/ 	.byte	0x04, 0x17
        /*004a*/ 	.short	(.L_31 - .L_30)
.L_30:
        /*004c*/ 	.word	0x00000000
        /*0050*/ 	.short	0x0001
        /*0052*/ 	.short	0x0004
        /*0054*/ 	.byte	0x00, 0xf0, 0x11, 0x00


	//----- nvinfo : EIATTR_KPARAM_INFO
	.align		4
.L_31:
        /*0058*/ 	.byte	0x04, 0x17
        /*005a*/ 	.short	(.L_33 - .L_32)
.L_32:
        /*005c*/ 	.word	0x00000000
        /*0060*/ 	.short	0x0000
        /*0062*/ 	.short	0x0000
        /*0064*/ 	.byte	0x00, 0xf0, 0x11, 0x00


	//----- nvinfo : EIATTR_SPARSE_MMA_MASK
	.align		4
.L_33:
        /*0068*/ 	.byte	0x03, 0x50
        /*006a*/ 	.short	0x0000


	//----- nvinfo : EIATTR_MAXREG_COUNT
	.align		4
        /*006c*/ 	.byte	0x03, 0x1b
        /*006e*/ 	.short	0x00ff


	//----- nvinfo : EIATTR_MERCURY_ISA_VERSION
	.align		4
        /*0070*/ 	.byte	0x03, 0x5f
        /*0072*/ 	.short	0x0101


	//----- nvinfo : EIATTR_VRC_CTA_INIT_COUNT
	.align		4
        /*0074*/ 	.byte	0x02, 0x4a
	.zero		1
	.zero		1


	//----- nvinfo : EIATTR_EXIT_INSTR_OFFSETS
	.align		4
        /*0078*/ 	.byte	0x04, 0x1c
        /*007a*/ 	.short	(.L_35 - .L_34)


	//   ....[0]....
.L_34:
        /*007c*/ 	.word	0x00000120


	//   ....[1]....
        /*0080*/ 	.word	0x00000f30


	//   ....[2]....
        /*0084*/ 	.word	0x000010e0


	//   ....[3]....
        /*0088*/ 	.word	0x00001300


	//----- nvinfo : EIATTR_CRS_STACK_SIZE
	.align		4
.L_35:
        /*008c*/ 	.byte	0x04, 0x1e
        /*008e*/ 	.short	(.L_37 - .L_36)
.L_36:
        /*0090*/ 	.word	0x00000000


	//----- nvinfo : EIATTR_CBANK_PARAM_SIZE
	.align		4
.L_37:
        /*0094*/ 	.byte	0x03, 0x19
        /*0096*/ 	.short	0x0020


	//----- nvinfo : EIATTR_PARAM_CBANK
	.align		4
        /*0098*/ 	.byte	0x04, 0x0a
        /*009a*/ 	.short	(.L_39 - .L_38)
	.align		4
.L_38:
        /*009c*/ 	.word	index@(.nv.constant0._Z19calc_grad_global_3diiifPfS_)
        /*00a0*/ 	.short	0x0380
        /*00a2*/ 	.short	0x0020


	//----- nvinfo : EIATTR_SW_WAR
	.align		4
.L_39:
        /*00a4*/ 	.byte	0x04, 0x36
        /*00a6*/ 	.short	(.L_41 - .L_40)
.L_40:
        /*00a8*/ 	.word	0x00000008
.L_41:


//--------------------- .nv.info._Z19calc_grad_shared_3diiifPfS_ --------------------------
	.section	.nv.info._Z19calc_grad_shared_3diiifPfS_,"",@"SHT_CUDA_INFO"
	.sectionflags	@""
	.align	4


	//----- nvinfo : EIATTR_CUDA_API_VERSION
	.align		4
        /*0000*/ 	.byte	0x04, 0x37
        /*0002*/ 	.short	(.L_43 - .L_42)
.L_42:
        /*0004*/ 	.word	0x00000082


	//----- nvinfo : EIATTR_KPARAM_INFO
	.align		4
.L_43:
        /*0008*/ 	.byte	0x04, 0x17
        /*000a*/ 	.short	(.L_45 - .L_44)
.L_44:
        /*000c*/ 	.word	0x00000000
        /*0010*/ 	.short	0x0005
        /*0012*/ 	.short	0x0018
        /*0014*/ 	.byte	0x00, 0xf5, 0x21, 0x00


	//----- nvinfo : EIATTR_KPARAM_INFO
	.align		4
.L_45:
        /*0018*/ 	.byte	0x04, 0x17
        /*001a*/ 	.short	(.L_47 - .L_46)
.L_46:
        /*001c*/ 	.word	0x00000000
        /*0020*/ 	.short	0x0004
        /*0022*/ 	.short	0x0010
        /*0024*/ 	.byte	0x00, 0xf5, 0x21, 0x00


	//----- nvinfo : EIATTR_KPARAM_INFO
	.align		4
.L_47:
        /*0028*/ 	.byte	0x04, 0x17
        /*002a*/ 	.short	(.L_49 - .L_48)
.L_48:
        /*002c*/ 	.word	0x00000000
        /*0030*/ 	.short	0x0003
        /*0032*/ 	.short	0x000c
        /*0034*/ 	.byte	0x00, 0xf0, 0x11, 0x00


	//----- nvinfo : EIATTR_KPARAM_INFO
	.align		4
.L_49:
        /*0038*/ 	.byte	0x04, 0x17
        /*003a*/ 	.short	(.L_51 - .L_50)
.L_50:
        /*003c*/ 	.word	0x00000000
        /*0040*/ 	.short	0x0002
        /*0042*/ 	.short	0x0008
        /*0044*/ 	.byte	0x00, 0xf0, 0x11, 0x00


	//----- nvinfo : EIATTR_KPARAM_INFO
	.align		4
.L_51:
        /*0048*/ 	.byte	0x04, 0x17
        /*004a*/ 	.short	(.L_53 - .L_52)
.L_52:
        /*004c*/ 	.word	0x00000000
        /*0050*/ 	.short	0x0001
        /*0052*/ 	.short	0x0004
        /*0054*/ 	.byte	0x00, 0xf0, 0x11, 0x00


	//----- nvinfo : EIATTR_KPARAM_INFO
	.align		4
.L_53:
        /*0058*/ 	.byte	0x04, 0x17
        /*005a*/ 	.short	(.L_55 - .L_54)
.L_54:
        /*005c*/ 	.word	0x00000000
        /*0060*/ 	.short	0x0000
        /*0062*/ 	.short	0x0000
        /*0064*/ 	.byte	0x00, 0xf0, 0x11, 0x00


	//----- nvinfo : EIATTR_SPARSE_MMA_MASK
	.align		4
.L_55:
        /*0068*/ 	.byte	0x03, 0x50
        /*006a*/ 	.short	0x0000


	//----- nvinfo : EIATTR_MAXREG_COUNT
	.align		4
        /*006c*/ 	.byte	0x03, 0x1b
        /*006e*/ 	.short	0x00ff


	//----- nvinfo : EIATTR_NUM_BARRIERS
	.align		4
        /*0070*/ 	.byte	0x02, 0x4c
        /*0072*/ 	.byte	0x01
	.zero		1


	//----- nvinfo : EIATTR_MERCURY_ISA_VERSION
	.align		4
        /*0074*/ 	.byte	0x03, 0x5f
        /*0076*/ 	.short	0x0101


	//----- nvinfo : EIATTR_VRC_CTA_INIT_COUNT
	.align		4
        /*0078*/ 	.byte	0x02, 0x4a
	.zero		1
	.zero		1


	//----- nvinfo : EIATTR_EXIT_INSTR_OFFSETS
	.align		4
        /*007c*/ 	.byte	0x04, 0x1c
        /*007e*/ 	.short	(.L_57 - .L_56)


	//   ....[0]....
.L_56:
        /*0080*/ 	.word	0x00000120


	//   ....[1]....
        /*0084*/ 	.word	0x00001070


	//   ....[2]....
        /*0088*/ 	.word	0x000011f0


	//   ....[3]....
        /*008c*/ 	.word	0x000013e0


	//----- nvinfo : EIATTR_CRS_STACK_SIZE
	.align		4
.L_57:
        /*0090*/ 	.byte	0x04, 0x1e
        /*0092*/ 	.short	(.L_59 - .L_58)
.L_58:
        /*0094*/ 	.word	0x00000000


	//----- nvinfo : EIATTR_CBANK_PARAM_SIZE
	.align		4
.L_59:
        /*0098*/ 	.byte	0x03, 0x19
        /*009a*/ 	.short	0x0020


	//----- nvinfo : EIATTR_PARAM_CBANK
	.align		4
        /*009c*/ 	.byte	0x04, 0x0a
        /*009e*/ 	.short	(.L_61 - .L_60)
	.align		4
.L_60:
        /*00a0*/ 	.word	index@(.nv.constant0._Z19calc_grad_shared_3diiifPfS_)
        /*00a4*/ 	.short	0x0380
        /*00a6*/ 	.short	0x0020


	//----- nvinfo : EIATTR_SW_WAR
	.align		4
.L_61:
        /*00a8*/ 	.byte	0x04, 0x36
        /*00aa*/ 	.short	(.L_63 - .L_62)
.L_62:
        /*00ac*/ 	.word	0x00000008
.L_63:


//--------------------- .nv.callgraph             --------------------------
	.section	.nv.callgraph,"",@"SHT_CUDA_CALLGRAPH"
	.align	4
	.sectionentsize	8
	.align		4
        /*0000*/ 	.word	0x00000000
	.align		4
        /*0004*/ 	.word	0xffffffff
	.align		4
        /*0008*/ 	.word	0x00000000
	.align		4
        /*000c*/ 	.word	0xfffffffe
	.align		4
        /*0010*/ 	.word	0x00000000
	.align		4
        /*0014*/ 	.word	0xfffffffd
	.align		4
        /*0018*/ 	.word	0x00000000
	.align		4
        /*001c*/ 	.word	0xfffffffc


//--------------------- .text._Z19calc_grad_global_3diiifPfS_ --------------------------
	.section	.text._Z19calc_grad_global_3diiifPfS_,"ax",@progbits
	.align	128
        .global         _Z19calc_grad_global_3diiifPfS_
        .type           _Z19calc_grad_global_3diiifPfS_,@function
        .size           _Z19calc_grad_global_3diiifPfS_,(.L_x_99 - _Z19calc_grad_global_3diiifPfS_)
        .other          _Z19calc_grad_global_3diiifPfS_,@"STO_CUDA_ENTRY STV_DEFAULT"
_Z19calc_grad_global_3diiifPfS_:
.text._Z19calc_grad_global_3diiifPfS_:
[----:B------:R-:W-:Y:S01]  /*0000*/  LDC R1, c[0x0][0x37c] ;  /* 0x0000df00ff017b82 */ /* 0x000fe20000000800 */
[----:B------:R-:W0:Y:S01]  /*0010*/  S2R R3, SR_TID.Y ;  /* 0x0000000000037919 */ /* 0x000e220000002200 */
[----:B------:R-:W1:Y:S01]  /*0020*/  LDCU UR4, c[0x0][0x360] ;  /* 0x00006c00ff0477ac */ /* 0x000e620008000800 */
[----:B------:R-:W0:Y:S01]  /*0030*/  S2R R2, SR_CTAID.Y ;  /* 0x0000000000027919 */ /* 0x000e220000002600 */
[----:B------:R-:W0:Y:S01]  /*0040*/  LDCU UR5, c[0x0][0x364] ;  /* 0x00006c80ff0577ac */ /* 0x000e220008000800 */
[----:B------:R-:W1:Y:S01]  /*0050*/  S2R R9, SR_TID.X ;  /* 0x0000000000097919 */ /* 0x000e620000002100 */
[----:B------:R-:W2:Y:S01]  /*0060*/  LDCU.64 UR8, c[0x0][0x380] ;  /* 0x00007000ff0877ac */ /* 0x000ea20008000a00 */
[----:B------:R-:W1:Y:S01]  /*0070*/  S2R R0, SR_CTAID.X ;  /* 0x0000000000007919 */ /* 0x000e620000002500 */
[----:B------:R-:W3:Y:S01]  /*0080*/  LDCU UR6, c[0x0][0x368] ;  /* 0x00006d00ff0677ac */ /* 0x000ee20008000800 */
[----:B------:R-:W3:Y:S01]  /*0090*/  S2R R4, SR_TID.Z ;  /* 0x0000000000047919 */ /* 0x000ee20000002300 */
[----:B------:R-:W4:Y:S01]  /*00a0*/  LDCU UR7, c[0x0][0x388] ;  /* 0x00007100ff0777ac */ /* 0x000f220008000800 */
[----:B------:R-:W3:Y:S01]  /*00b0*/  S2R R5, SR_CTAID.Z ;  /* 0x0000000000057919 */ /* 0x000ee20000002700 */
[----:B0-----:R-:W-:-:S05]  /*00c0*/  IMAD R3, R2, UR5, R3 ;  /* 0x0000000502037c24 */ /* 0x001fca000f8e0203 */
[----:B--2---:R-:W-:Y:S01]  /*00d0*/  ISETP.GE.AND P0, PT, R3, UR9, PT ;  /* 0x0000000903007c0c */ /* 0x004fe2000bf06270 */
[----:B-1----:R-:W-:-:S05]  /*00e0*/  IMAD R9, R0, UR4, R9 ;  /* 0x0000000400097c24 */ /* 0x002fca000f8e0209 */
[----:B------:R-:W-:Y:S01]  /*00f0*/  ISETP.GE.OR P0, PT, R9, UR8, P0 ;  /* 0x0000000809007c0c */ /* 0x000fe20008706670 */
[----:B---3--:R-:W-:-:S05]  /*0100*/  IMAD R4, R5, UR6, R4 ;  /* 0x0000000605047c24 */ /* 0x008fca000f8e0204 */
[----:B----4-:R-:W-:-:S13]  /*0110*/  ISETP.GE.OR P0, PT, R4, UR7, P0 ;  /* 0x0000000704007c0c */ /* 0x010fda0008706670 */
[----:B------:R-:W-:Y:S05]  /*0120*/  @P0 EXIT ;  /* 0x000000000000094d */ /* 0x000fea0003800000 */
[----:B------:R-:W0:Y:S01]  /*0130*/  LDC R0, c[0x0][0x38c] ;  /* 0x0000e300ff007b82 */ /* 0x000e220000000800 */
[----:B------:R-:W-:Y:S01]  /*0140*/  ISETP.NE.AND P0, PT, R9, RZ, PT ;  /* 0x000000ff0900720c */ /* 0x000fe20003f05270 */
[----:B------:R-:W-:Y:S01]  /*0150*/  UIMAD UR4, UR9, UR8, URZ ;  /* 0x00000008090472a4 */ /* 0x000fe2000f8e02ff */
[----:B------:R-:W-:Y:S01]  /*0160*/  BSSY.RECONVERGENT B0, `(.L_x_0) ;  /* 0x0000063000007945 */ /* 0x000fe20003800200 */
[----:B------:R-:W1:Y:S04]  /*0170*/  LDCU.64 UR6, c[0x0][0x358] ;  /* 0x00006b00ff0677ac */ /* 0x000e680008000a00 */
[----:B------:R-:W-:-:S04]  /*0180*/  IMAD R6, R4, UR4, RZ ;  /* 0x0000000404067c24 */ /* 0x000fc8000f8e02ff */
[----:B------:R-:W-:-:S04]  /*0190*/  IMAD R2, R3, UR8, R6 ;  /* 0x0000000803027c24 */ /* 0x000fc8000f8e0206 */
[----:B------:R-:W-:Y:S01]  /*01a0*/  IMAD.IADD R5, R9, 0x1, R2 ;  /* 0x0000000109057824 */ /* 0x000fe200078e0202 */
[----:B------:R-:W-:Y:S06]  /*01b0*/  @P0 BRA `(.L_x_1) ;  /* 0x00000000005c0947 */ /* 0x000fec0003800000 */
[----:B------:R-:W2:Y:S08]  /*01c0*/  LDC.64 R10, c[0x0][0x398] ;  /* 0x0000e600ff0a7b82 */ /* 0x000eb00000000a00 */
[----:B------:R-:W3:Y:S01]  /*01d0*/  LDC R15, c[0x0][0x38c] ;  /* 0x0000e300ff0f7b82 */ /* 0x000ee20000000800 */
[----:B--2---:R-:W-:-:S05]  /*01e0*/  IMAD.WIDE R10, R2, 0x4, R10 ;  /* 0x00000004020a7825 */ /* 0x004fca00078e020a */
[----:B-1----:R-:W2:Y:S04]  /*01f0*/  LDG.E R2, desc[UR6][R10.64+0x4] ;  /* 0x000004060a027981 */ /* 0x002ea8000c1e1900 */
[----:B------:R-:W2:Y:S01]  /*0200*/  LDG.E R7, desc[UR6][R10.64] ;  /* 0x000000060a077981 */ /* 0x000ea2000c1e1900 */
[----:B---3--:R-:W1:Y:S01]  /*0210*/  MUFU.RCP R8, R15 ;  /* 0x0000000f00087308 */ /* 0x008e620000001000 */
[----:B------:R-:W-:Y:S01]  /*0220*/  BSSY.RECONVERGENT B1, `(.L_x_2) ;  /* 0x000000c000017945 */ /* 0x000fe20003800200 */
[----:B-1----:R-:W-:-:S04]  /*0230*/  FFMA R13, R8, -R15, 1 ;  /* 0x3f800000080d7423 */ /* 0x002fc8000000080f */
[----:B------:R-:W-:Y:S01]  /*0240*/  FFMA R13, R8, R13, R8 ;  /* 0x0000000d080d7223 */ /* 0x000fe20000000008 */
[----:B--2---:R-:W-:-:S04]  /*0250*/  FADD R2, R2, -R7 ;  /* 0x8000000702027221 */ /* 0x004fc80000000000 */
[----:B------:R-:W1:Y:S01]  /*0260*/  FCHK P0, R2, R15 ;  /* 0x0000000f02007302 */ /* 0x000e620000000000 */
[----:B------:R-:W-:-:S04]  /*0270*/  FFMA R7, R2, R13, RZ ;  /* 0x0000000d02077223 */ /* 0x000fc800000000ff */
[----:B------:R-:W-:-:S04]  /*0280*/  FFMA R8, R7, -R15, R2 ;  /* 0x8000000f07087223 */ /* 0x000fc80000000002 */
[----:B------:R-:W-:Y:S01]  /*0290*/  FFMA R7, R13, R8, R7 ;  /* 0x000000080d077223 */ /* 0x000fe20000000007 */
[----:B-1----:R-:W-:Y:S06]  /*02a0*/  @!P0 BRA `(.L_x_3) ;  /* 0x00000000000c8947 */ /* 0x002fec0003800000 */
[----:B------:R-:W-:-:S07]  /*02b0*/  MOV R10, 0x2d0 ;  /* 0x000002d0000a7802 */ /* 0x000fce0000000f00 */
[----:B0-----:R-:W-:Y:S05]  /*02c0*/  CALL.REL.NOINC `($__internal_1_$__cuda_sm3x_div_rn_noftz_f32_slowpath) ;  /* 0x00000014007c7944 */ /* 0x001fea0003c00000 */
[----:B------:R-:W-:-:S07]  /*02d0*/  IMAD.MOV.U32 R7, RZ, RZ, R2 ;  /* 0x000000ffff077224 */ /* 0x000fce00078e0002 */
.L_x_3:
[----:B------:R-:W-:Y:S05]  /*02e0*/  BSYNC.RECONVERGENT B1 ;  /* 0x0000000000017941 */ /* 0x000fea0003800200 */
.L_x_2:
[----:B------:R-:W1:Y:S02]  /*02f0*/  LDC.64 R10, c[0x0][0x390] ;  /* 0x0000e400ff0a7b82 */ /* 0x000e640000000a00 */
[----:B-1----:R-:W-:-:S05]  /*0300*/  IMAD.WIDE R10, R5, 0x4, R10 ;  /* 0x00000004050a7825 */ /* 0x002fca00078e020a */
[----:B------:R1:W-:Y:S01]  /*0310*/  STG.E desc[UR6][R10.64], R7 ;  /* 0x000000070a007986 */ /* 0x0003e2000c101906 */
[----:B------:R-:W-:Y:S05]  /*0320*/  BRA `(.L_x_4) ;  /* 0x0000000400187947 */ /* 0x000fea0003800000 */
.L_x_1:
[----:B------:R-:W-:-:S06]  /*0330*/  UIADD3 UR4, UPT, UPT, UR8, -0x1, URZ ;  /* 0xffffffff08047890 */ /* 0x000fcc000fffe0ff */
[----:B------:R-:W-:-:S13]  /*0340*/  ISETP.NE.AND P0, PT, R9, UR4, PT ;  /* 0x0000000409007c0c */ /* 0x000fda000bf05270 */
[----:B------:R-:W-:Y:S05]  /*0350*/  @P0 BRA `(.L_x_5) ;  /* 0x0000000000780947 */ /* 0x000fea0003800000 */
[----:B------:R-:W2:Y:S01]  /*0360*/  LDC.64 R10, c[0x0][0x398] ;  /* 0x0000e600ff0a7b82 */ /* 0x000ea20000000a00 */
[----:B------:R-:W3:Y:S01]  /*0370*/  LDCU.64 UR4, c[0x0][0x398] ;  /* 0x00007300ff0477ac */ /* 0x000ee20008000a00 */
[----:B------:R-:W-:Y:S02]  /*0380*/  SHF.R.S32.HI R7, RZ, 0x1f, R9 ;  /* 0x0000001fff077819 */ /* 0x000fe40000011409 */
[----:B------:R-:W-:-:S04]  /*0390*/  IADD3 R8, P0, PT, R9, R2, RZ ;  /* 0x0000000209087210 */ /* 0x000fc80007f1e0ff */
[----:B------:R-:W-:Y:S01]  /*03a0*/  LEA.HI.X.SX32 R7, R2, R7, 0x1, P0 ;  /* 0x0000000702077211 */ /* 0x000fe200000f0eff */
[----:B------:R-:W4:Y:S01]  /*03b0*/  LDC R14, c[0x0][0x38c] ;  /* 0x0000e300ff0e7b82 */ /* 0x000f220000000800 */
[----:B---3--:R-:W-:-:S04]  /*03c0*/  LEA R12, P0, R8, UR4, 0x2 ;  /* 0x00000004080c7c11 */ /* 0x008fc8000f8010ff */
[----:B------:R-:W-:Y:S01]  /*03d0*/  LEA.HI.X R13, R8, UR5, R7, 0x2, P0 ;  /* 0x00000005080d7c11 */ /* 0x000fe200080f1407 */
[----:B--2---:R-:W-:-:S05]  /*03e0*/  IMAD.WIDE R10, R5, 0x4, R10 ;  /* 0x00000004050a7825 */ /* 0x004fca00078e020a */
[----:B-1----:R-:W2:Y:S04]  /*03f0*/  LDG.E R13, desc[UR6][R12.64+-0x4] ;  /* 0xfffffc060c0d7981 */ /* 0x002ea8000c1e1900 */
[----:B------:R-:W2:Y:S01]  /*0400*/  LDG.E R10, desc[UR6][R10.64] ;  /* 0x000000060a0a7981 */ /* 0x000ea2000c1e1900 */
[----:B----4-:R-:W1:Y:S01]  /*0410*/  MUFU.RCP R15, R14 ;  /* 0x0000000e000f7308 */ /* 0x010e620000001000 */
        /* <DEDUP_REMOVED lines=9> */
[----:B------:R-:W-:Y:S01]  /*04b0*/  IMAD.MOV.U32 R2, RZ, RZ, R7 ;  /* 0x000000ffff027224 */ /* 0x000fe200078e0007 */
[----:B------:R-:W-:-:S07]  /*04c0*/  MOV R10, 0x4e0 ;  /* 0x000004e0000a7802 */ /* 0x000fce0000000f00 */
[----:B0-----:R-:W-:Y:S05]  /*04d0*/  CALL.REL.NOINC `($__internal_1_$__cuda_sm3x_div_rn_noftz_f32_slowpath) ;  /* 0x0000001000f87944 */ /* 0x001fea0003c00000 */
[----:B------:R-:W-:-:S07]  /*04e0*/  IMAD.MOV.U32 R15, RZ, RZ, R2 ;  /* 0x000000ffff0f7224 */ /* 0x000fce00078e0002 */
.L_x_7:
[----:B------:R-:W-:Y:S05]  /*04f0*/  BSYNC.RECONVERGENT B1 ;  /* 0x0000000000017941 */ /* 0x000fea0003800200 */
.L_x_6:
[----:B------:R-:W1:Y:S02]  /*0500*/  LDC.64 R10, c[0x0][0x390] ;  /* 0x0000e400ff0a7b82 */ /* 0x000e640000000a00 */
[----:B-1----:R-:W-:-:S05]  /*0510*/  IMAD.WIDE R10, R5, 0x4, R10 ;  /* 0x00000004050a7825 */ /* 0x002fca00078e020a */
[----:B------:R2:W-:Y:S01]  /*0520*/  STG.E desc[UR6][R10.64], R15 ;  /* 0x0000000f0a007986 */ /* 0x0005e2000c101906 */
[----:B------:R-:W-:Y:S05]  /*0530*/  BRA `(.L_x_4) ;  /* 0x0000000000947947 */ /* 0x000fea0003800000 */
.L_x_5:
[----:B------:R-:W2:Y:S01]  /*0540*/  LDCU.64 UR4, c[0x0][0x398] ;  /* 0x00007300ff0477ac */ /* 0x000ea20008000a00 */
[----:B------:R-:W-:Y:S02]  /*0550*/  SHF.R.S32.HI R7, RZ, 0x1f, R9 ;  /* 0x0000001fff077819 */ /* 0x000fe40000011409 */
[----:B------:R-:W-:-:S04]  /*0560*/  IADD3 R8, P0, PT, R9, R2, RZ ;  /* 0x0000000209087210 */ /* 0x000fc80007f1e0ff */
[----:B------:R-:W-:Y:S02]  /*0570*/  LEA.HI.X.SX32 R7, R2, R7, 0x1, P0 ;  /* 0x0000000702077211 */ /* 0x000fe400000f0eff */
[C---:B--2---:R-:W-:Y:S01]  /*0580*/  LEA R18, P0, R8.reuse, UR4, 0x2 ;  /* 0x0000000408127c11 */ /* 0x044fe2000f8010ff */
[----:B------:R-:W2:Y:S03]  /*0590*/  LDCU UR4, c[0x0][0x38c] ;  /* 0x00007180ff0477ac */ /* 0x000ea60008000800 */
[----:B------:R-:W-:-:S05]  /*05a0*/  LEA.HI.X R19, R8, UR5, R7, 0x2, P0 ;  /* 0x0000000508137c11 */ /* 0x000fca00080f1407 */
[----:B-1----:R-:W3:Y:S04]  /*05b0*/  LDG.E R2, desc[UR6][R18.64+0x4] ;  /* 0x0000040612027981 */ /* 0x002ee8000c1e1900 */
[----:B------:R-:W3:Y:S01]  /*05c0*/  LDG.E R7, desc[UR6][R18.64+-0x4] ;  /* 0xfffffc0612077981 */ /* 0x000ee2000c1e1900 */
[----:B------:R-:W-:Y:S01]  /*05d0*/  MOV R10, 0x1 ;  /* 0x00000001000a7802 */ /* 0x000fe20000000f00 */
[----:B------:R-:W-:Y:S01]  /*05e0*/  BSSY.RECONVERGENT B1, `(.L_x_8) ;  /* 0x0000016000017945 */ /* 0x000fe20003800200 */
[----:B--2---:R-:W1:Y:S02]  /*05f0*/  F2F.F64.F32 R12, UR4 ;  /* 0x00000004000c7d10 */ /* 0x004e640008201800 */
[----:B-1----:R-:W-:-:S06]  /*0600*/  DADD R12, R12, R12 ;  /* 0x000000000c0c7229 */ /* 0x002fcc000000000c */
[----:B------:R-:W1:Y:S02]  /*0610*/  MUFU.RCP64H R11, R13 ;  /* 0x0000000d000b7308 */ /* 0x000e640000001800 */
[----:B-1----:R-:W-:-:S08]  /*0620*/  DFMA R14, -R12, R10, 1 ;  /* 0x3ff000000c0e742b */ /* 0x002fd0000000010a */
[----:B------:R-:W-:-:S08]  /*0630*/  DFMA R14, R14, R14, R14 ;  /* 0x0000000e0e0e722b */ /* 0x000fd0000000000e */
[----:B------:R-:W-:-:S08]  /*0640*/  DFMA R10, R10, R14, R10 ;  /* 0x0000000e0a0a722b */ /* 0x000fd0000000000a */
[----:B------:R-:W-:-:S08]  /*0650*/  DFMA R16, -R12, R10, 1 ;  /* 0x3ff000000c10742b */ /* 0x000fd0000000010a */
[----:B------:R-:W-:Y:S01]  /*0660*/  DFMA R10, R10, R16, R10 ;  /* 0x000000100a0a722b */ /* 0x000fe2000000000a */
[----:B---3--:R-:W-:-:S04]  /*0670*/  FADD R2, R2, -R7 ;  /* 0x8000000702027221 */ /* 0x008fc80000000000 */
[----:B------:R-:W1:Y:S03]  /*0680*/  F2F.F64.F32 R14, R2 ;  /* 0x00000002000e7310 */ /* 0x000e660000201800 */
[----:B-1----:R-:W-:Y:S01]  /*0690*/  DMUL R16, R14, R10 ;  /* 0x0000000a0e107228 */ /* 0x002fe20000000000 */
[----:B------:R-:W-:-:S07]  /*06a0*/  FSETP.GEU.AND P1, PT, |R15|, 6.5827683646048100446e-37, PT ;  /* 0x036000000f00780b */ /* 0x000fce0003f2e200 */
[----:B------:R-:W-:-:S08]  /*06b0*/  DFMA R18, -R12, R16, R14 ;  /* 0x000000100c12722b */ /* 0x000fd0000000010e */
[----:B------:R-:W-:-:S10]  /*06c0*/  DFMA R10, R10, R18, R16 ;  /* 0x000000120a0a722b */ /* 0x000fd40000000010 */
[----:B------:R-:W-:-:S05]  /*06d0*/  FFMA R7, RZ, R13, R11 ;  /* 0x0000000dff077223 */ /* 0x000fca000000000b */
[----:B------:R-:W-:-:S13]  /*06e0*/  FSETP.GT.AND P0, PT, |R7|, 1.469367938527859385e-39, PT ;  /* 0x001000000700780b */ /* 0x000fda0003f04200 */
[----:B------:R-:W-:Y:S05]  /*06f0*/  @P0 BRA P1, `(.L_x_9) ;  /* 0x0000000000100947 */ /* 0x000fea0000800000 */
[----:B------:R-:W-:-:S07]  /*0700*/  MOV R2, 0x720 ;  /* 0x0000072000027802 */ /* 0x000fce0000000f00 */
[----:B0-----:R-:W-:Y:S05]  /*0710*/  CALL.REL.NOINC `($__internal_0_$__cuda_sm20_div_rn_f64_full) ;  /* 0x0000000800fc7944 */ /* 0x001fea0003c00000 */
[----:B------:R-:W-:Y:S02]  /*0720*/  IMAD.MOV.U32 R10, RZ, RZ, R20 ;  /* 0x000000ffff0a7224 */ /* 0x000fe400078e0014 */
[----:B------:R-:W-:-:S07]  /*0730*/  IMAD.MOV.U32 R11, RZ, RZ, R21 ;  /* 0x000000ffff0b7224 */ /* 0x000fce00078e0015 */
.L_x_9:
[----:B------:R-:W-:Y:S05]  /*0740*/  BSYNC.RECONVERGENT B1 ;  /* 0x0000000000017941 */ /* 0x000fea0003800200 */
.L_x_8:
[----:B------:R-:W1:Y:S01]  /*0750*/  LDC.64 R12, c[0x0][0x390] ;  /* 0x0000e400ff0c7b82 */ /* 0x000e620000000a00 */
[----:B------:R-:W2:Y:S01]  /*0760*/  F2F.F32.F64 R11, R10 ;  /* 0x0000000a000b7310 */ /* 0x000ea20000301000 */
[----:B-1----:R-:W-:-:S05]  /*0770*/  IMAD.WIDE R12, R5, 0x4, R12 ;  /* 0x00000004050c7825 */ /* 0x002fca00078e020c */
[----:B--2---:R3:W-:Y:S02]  /*0780*/  STG.E desc[UR6][R12.64], R11 ;  /* 0x0000000b0c007986 */ /* 0x0047e4000c101906 */
.L_x_4:
[----:B------:R-:W-:Y:S05]  /*0790*/  BSYNC.RECONVERGENT B0 ;  /* 0x0000000000007941 */ /* 0x000fea0003800200 */
.L_x_0:
[----:B---3--:R-:W3:Y:S01]  /*07a0*/  LDC.64 R12, c[0x0][0x380] ;  /* 0x0000e000ff0c7b82 */ /* 0x008ee20000000a00 */
[----:B------:R-:W4:Y:S01]  /*07b0*/  LDCU UR4, c[0x0][0x388] ;  /* 0x00007100ff0477ac */ /* 0x000f220008000800 */
[C---:B------:R-:W-:Y:S01]  /*07c0*/  ISETP.NE.AND P0, PT, R3.reuse, RZ, PT ;  /* 0x000000ff0300720c */ /* 0x040fe20003f05270 */
[----:B------:R-:W-:Y:S05]  /*07d0*/  BSSY.RECONVERGENT B0, `(.L_x_10) ;  /* 0x0000053000007945 */ /* 0x000fea0003800200 */
[----:B-12---:R-:W1:Y:S01]  /*07e0*/  LDC.64 R10, c[0x0][0x398] ;  /* 0x0000e600ff0a7b82 */ /* 0x006e620000000a00 */
[--C-:B---3--:R-:W-:Y:S02]  /*07f0*/  IMAD R2, R3, R12, R12.reuse ;  /* 0x0000000c03027224 */ /* 0x108fe400078e020c */
[----:B------:R-:W-:-:S03]  /*0800*/  IMAD.MOV R7, RZ, RZ, -R12 ;  /* 0x000000ffff077224 */ /* 0x000fc600078e0a0c */
[-C--:B------:R-:W-:Y:S02]  /*0810*/  IADD3 R15, PT, PT, R6, R2.reuse, R9 ;  /* 0x00000002060f7210 */ /* 0x080fe40007ffe009 */
[----:B------:R-:W-:Y:S01]  /*0820*/  LEA R8, R7, R2, 0x1 ;  /* 0x0000000207087211 */ /* 0x000fe200078e08ff */
[----:B------:R-:W-:-:S04]  /*0830*/  IMAD R7, R13, R12, RZ ;  /* 0x0000000c0d077224 */ /* 0x000fc800078e02ff */
[----:B------:R-:W-:Y:S02]  /*0840*/  IMAD.IADD R25, R9, 0x1, R8 ;  /* 0x0000000109197824 */ /* 0x000fe400078e0208 */
[----:B----4-:R-:W-:Y:S02]  /*0850*/  IMAD R24, R7, UR4, RZ ;  /* 0x0000000407187c24 */ /* 0x010fe4000f8e02ff */
[----:B-1----:R-:W-:-:S04]  /*0860*/  IMAD.WIDE R8, R5, 0x4, R10 ;  /* 0x0000000405087825 */ /* 0x002fc800078e020a */
[----:B------:R-:W-:Y:S01]  /*0870*/  IMAD.IADD R17, R6, 0x1, R25 ;  /* 0x0000000106117824 */ /* 0x000fe200078e0219 */
[----:B------:R-:W-:Y:S06]  /*0880*/  @P0 BRA `(.L_x_11) ;  /* 0x00000000004c0947 */ /* 0x000fec0003800000 */
[----:B------:R-:W-:Y:S01]  /*0890*/  IMAD.WIDE R10, R15, 0x4, R10 ;  /* 0x000000040f0a7825 */ /* 0x000fe200078e020a */
[----:B------:R-:W2:Y:S01]  /*08a0*/  LDG.E R3, desc[UR6][R8.64] ;  /* 0x0000000608037981 */ /* 0x000ea2000c1e1900 */
[----:B------:R-:W1:Y:S04]  /*08b0*/  LDC R14, c[0x0][0x38c] ;  /* 0x0000e300ff0e7b82 */ /* 0x000e680000000800 */
[----:B------:R-:W2:Y:S01]  /*08c0*/  LDG.E R10, desc[UR6][R10.64] ;  /* 0x000000060a0a7981 */ /* 0x000ea2000c1e1900 */
[----:B------:R-:W-:Y:S01]  /*08d0*/  BSSY.RECONVERGENT B1, `(.L_x_12) ;  /* 0x000000d000017945 */ /* 0x000fe20003800200 */
[----:B-1----:R-:W1:Y:S02]  /*08e0*/  MUFU.RCP R13, R14 ;  /* 0x0000000e000d7308 */ /* 0x002e640000001000 */
        /* <DEDUP_REMOVED lines=11> */
.L_x_13:
[----:B------:R-:W-:Y:S05]  /*09a0*/  BSYNC.RECONVERGENT B1 ;  /* 0x0000000000017941 */ /* 0x000fea0003800200 */
.L_x_12:
[----:B------:R-:W-:Y:S05]  /*09b0*/  BRA `(.L_x_14) ;  /* 0x0000000000d07947 */ /* 0x000fea0003800000 */
.L_x_11:
[----:B------:R-:W-:-:S04]  /*09c0*/  IADD3 R2, PT, PT, R13, -0x1, RZ ;  /* 0xffffffff0d027810 */ /* 0x000fc80007ffe0ff */
[----:B------:R-:W-:-:S13]  /*09d0*/  ISETP.NE.AND P0, PT, R3, R2, PT ;  /* 0x000000020300720c */ /* 0x000fda0003f05270 */
[----:B------:R-:W-:Y:S05]  /*09e0*/  @P0 BRA `(.L_x_15) ;  /* 0x00000000004c0947 */ /* 0x000fea0003800000 */
[----:B------:R-:W-:Y:S01]  /*09f0*/  IMAD.WIDE R10, R17, 0x4, R10 ;  /* 0x00000004110a7825 */ /* 0x000fe200078e020a */
[----:B------:R-:W2:Y:S01]  /*0a00*/  LDG.E R2, desc[UR6][R8.64] ;  /* 0x0000000608027981 */ /* 0x000ea2000c1e1900 */
[----:B------:R-:W1:Y:S04]  /*0a10*/  LDC R14, c[0x0][0x38c] ;  /* 0x0000e300ff0e7b82 */ /* 0x000e680000000800 */
[----:B------:R-:W2:Y:S01]  /*0a20*/  LDG.E R11, desc[UR6][R10.64] ;  /* 0x000000060a0b7981 */ /* 0x000ea2000c1e1900 */
[----:B------:R-:W-:Y:S01]  /*0a30*/  BSSY.RECONVERGENT B1, `(.L_x_16) ;  /* 0x000000d000017945 */ /* 0x000fe20003800200 */
[----:B-1----:R-:W1:Y:S02]  /*0a40*/  MUFU.RCP R13, R14 ;  /* 0x0000000e000d7308 */ /* 0x002e640000001000 */
[----:B-1----:R-:W-:Y:S01]  /*0a50*/  FFMA R12, R13, -R14, 1 ;  /* 0x3f8000000d0c7423 */ /* 0x002fe2000000080e */
[----:B--2---:R-:W-:-:S03]  /*0a60*/  FADD R3, R2, -R11 ;  /* 0x8000000b02037221 */ /* 0x004fc60000000000 */
[----:B------:R-:W-:Y:S02]  /*0a70*/  FFMA R2, R13, R12, R13 ;  /* 0x0000000c0d027223 */ /* 0x000fe4000000000d */
[----:B------:R-:W1:Y:S02]  /*0a80*/  FCHK P0, R3, R14 ;  /* 0x0000000e03007302 */ /* 0x000e640000000000 */
[----:B------:R-:W-:-:S04]  /*0a90*/  FFMA R12, R2, R3, RZ ;  /* 0x00000003020c7223 */ /* 0x000fc800000000ff */
[----:B------:R-:W-:-:S04]  /*0aa0*/  FFMA R13, R12, -R14, R3 ;  /* 0x8000000e0c0d7223 */ /* 0x000fc80000000003 */
[----:B------:R-:W-:Y:S01]  /*0ab0*/  FFMA R2, R2, R13, R12 ;  /* 0x0000000d02027223 */ /* 0x000fe2000000000c */
[----:B-1----:R-:W-:Y:S06]  /*0ac0*/  @!P0 BRA `(.L_x_17) ;  /* 0x00000000000c8947 */ /* 0x002fec0003800000 */
[----:B------:R-:W-:Y:S01]  /*0ad0*/  IMAD.MOV.U32 R2, RZ, RZ, R3 ;  /* 0x000000ffff027224 */ /* 0x000fe200078e0003 */
[----:B------:R-:W-:-:S07]  /*0ae0*/  MOV R10, 0xb00 ;  /* 0x00000b00000a7802 */ /* 0x000fce0000000f00 */
[----:B0-----:R-:W-:Y:S05]  /*0af0*/  CALL.REL.NOINC `($__internal_1_$__cuda_sm3x_div_rn_noftz_f32_slowpath) ;  /* 0x0000000c00707944 */ /* 0x001fea0003c00000 */
.L_x_17:
[----:B------:R-:W-:Y:S05]  /*0b00*/  BSYNC.RECONVERGENT B1 ;  /* 0x0000000000017941 */ /* 0x000fea0003800200 */
.L_x_16:
[----:B------:R-:W-:Y:S05]  /*0b10*/  BRA `(.L_x_14) ;  /* 0x0000000000787947 */ /* 0x000fea0003800000 */
.L_x_15:
[--C-:B------:R-:W-:Y:S01]  /*0b20*/  IMAD.WIDE R14, R15, 0x4, R10.reuse ;  /* 0x000000040f0e7825 */ /* 0x100fe200078e020a */
[----:B------:R-:W1:Y:S03]  /*0b30*/  LDCU UR4, c[0x0][0x38c] ;  /* 0x00007180ff0477ac */ /* 0x000e660008000800 */
[----:B------:R-:W-:Y:S02]  /*0b40*/  IMAD.WIDE R10, R17, 0x4, R10 ;  /* 0x00000004110a7825 */ /* 0x000fe400078e020a */
[----:B------:R-:W2:Y:S04]  /*0b50*/  LDG.E R14, desc[UR6][R14.64] ;  /* 0x000000060e0e7981 */ /* 0x000ea8000c1e1900 */
[----:B------:R-:W2:Y:S01]  /*0b60*/  LDG.E R11, desc[UR6][R10.64] ;  /* 0x000000060a0b7981 */ /* 0x000ea2000c1e1900 */
[----:B------:R-:W-:Y:S01]  /*0b70*/  IMAD.MOV.U32 R2, RZ, RZ, 0x1 ;  /* 0x00000001ff027424 */ /* 0x000fe200078e00ff */
[----:B------:R-:W-:Y:S01]  /*0b80*/  BSSY.RECONVERGENT B1, `(.L_x_18) ;  /* 0x0000016000017945 */ /* 0x000fe20003800200 */
[----:B-1----:R-:W1:Y:S02]  /*0b90*/  F2F.F64.F32 R12, UR4 ;  /* 0x00000004000c7d10 */ /* 0x002e640008201800 */
[----:B-1----:R-:W-:-:S06]  /*0ba0*/  DADD R12, R12, R12 ;  /* 0x000000000c0c7229 */ /* 0x002fcc000000000c */
[----:B------:R-:W1:Y:S02]  /*0bb0*/  MUFU.RCP64H R3, R13 ;  /* 0x0000000d00037308 */ /* 0x000e640000001800 */
[----:B-1----:R-:W-:-:S08]  /*0bc0*/  DFMA R16, -R12, R2, 1 ;  /* 0x3ff000000c10742b */ /* 0x002fd00000000102 */
[----:B------:R-:W-:-:S08]  /*0bd0*/  DFMA R16, R16, R16, R16 ;  /* 0x000000101010722b */ /* 0x000fd00000000010 */
[----:B------:R-:W-:-:S08]  /*0be0*/  DFMA R2, R2, R16, R2 ;  /* 0x000000100202722b */ /* 0x000fd00000000002 */
[----:B------:R-:W-:-:S08]  /*0bf0*/  DFMA R16, -R12, R2, 1 ;  /* 0x3ff000000c10742b */ /* 0x000fd00000000102 */
[----:B------:R-:W-:Y:S01]  /*0c00*/  DFMA R16, R2, R16, R2 ;  /* 0x000000100210722b */ /* 0x000fe20000000002 */
[----:B--2---:R-:W-:-:S04]  /*0c10*/  FADD R18, R14, -R11 ;  /* 0x8000000b0e127221 */ /* 0x004fc80000000000 */
        /* <DEDUP_REMOVED lines=10> */
[----:B------:R-:W-:Y:S01]  /*0cc0*/  IMAD.MOV.U32 R2, RZ, RZ, R20 ;  /* 0x000000ffff027224 */ /* 0x000fe200078e0014 */
[----:B------:R-:W-:-:S07]  /*0cd0*/  MOV R3, R21 ;  /* 0x0000001500037202 */ /* 0x000fce0000000f00 */
.L_x_19:
[----:B------:R-:W-:Y:S05]  /*0ce0*/  BSYNC.RECONVERGENT B1 ;  /* 0x0000000000017941 */ /* 0x000fea0003800200 */
.L_x_18:
[----:B------:R1:W2:Y:S02]  /*0cf0*/  F2F.F32.F64 R2, R2 ;  /* 0x0000000200027310 */ /* 0x0002a40000301000 */
.L_x_14:
[----:B------:R-:W-:Y:S05]  /*0d00*/  BSYNC.RECONVERGENT B0 ;  /* 0x0000000000007941 */ /* 0x000fea0003800200 */
.L_x_10:
[----:B------:R-:W3:Y:S01]  /*0d10*/  LDC.64 R30, c[0x0][0x390] ;  /* 0x0000e400ff1e7b82 */ /* 0x000ee20000000a00 */
[----:B------:R-:W-:Y:S01]  /*0d20*/  IMAD.IADD R5, R5, 0x1, R24 ;  /* 0x0000000105057824 */ /* 0x000fe200078e0218 */
[----:B------:R-:W4:Y:S01]  /*0d30*/  LDCU UR4, c[0x0][0x380] ;  /* 0x00007000ff0477ac */ /* 0x000f220008000800 */
[----:B------:R-:W-:Y:S01]  /*0d40*/  ISETP.NE.AND P0, PT, R4, RZ, PT ;  /* 0x000000ff0400720c */ /* 0x000fe20003f05270 */
[----:B------:R-:W-:-:S04]  /*0d50*/  IMAD.IADD R6, R7, 0x1, R6 ;  /* 0x0000000107067824 */ /* 0x000fc800078e0206 */
[----:B------:R-:W-:Y:S02]  /*0d60*/  IMAD R10, R7, -0x2, R6 ;  /* 0xfffffffe070a7824 */ /* 0x000fe400078e0206 */
[----:B----4-:R-:W-:Y:S02]  /*0d70*/  VIADD R25, R25, UR4 ;  /* 0x0000000419197c36 */ /* 0x010fe40008000000 */
[----:B---3--:R-:W-:-:S03]  /*0d80*/  IMAD.WIDE R30, R5, 0x4, R30 ;  /* 0x00000004051e7825 */ /* 0x008fc600078e021e */
[----:B------:R-:W-:Y:S01]  /*0d90*/  IADD3 R7, PT, PT, R6, R25, RZ ;  /* 0x0000001906077210 */ /* 0x000fe20007ffe0ff */
[----:B------:R-:W-:Y:S01]  /*0da0*/  IMAD.IADD R25, R25, 0x1, R10 ;  /* 0x0000000119197824 */ /* 0x000fe200078e020a */
[----:B--2---:R2:W-:Y:S01]  /*0db0*/  STG.E desc[UR6][R30.64], R2 ;  /* 0x000000021e007986 */ /* 0x0045e2000c101906 */
[----:B------:R-:W-:Y:S05]  /*0dc0*/  @P0 BRA `(.L_x_20) ;  /* 0x00000000005c0947 */ /* 0x000fea0003800000 */
[----:B------:R-:W3:Y:S01]  /*0dd0*/  LDC.64 R4, c[0x0][0x398] ;  /* 0x0000e600ff047b82 */ /* 0x000ee20000000a00 */
[----:B------:R-:W1:Y:S07]  /*0de0*/  LDG.E R9, desc[UR6][R8.64] ;  /* 0x0000000608097981 */ /* 0x000e6e000c1e1900 */
[----:B------:R-:W4:Y:S01]  /*0df0*/  LDC R10, c[0x0][0x38c] ;  /* 0x0000e300ff0a7b82 */ /* 0x000f220000000800 */
[----:B---3--:R-:W-:-:S06]  /*0e00*/  IMAD.WIDE R4, R7, 0x4, R4 ;  /* 0x0000000407047825 */ /* 0x008fcc00078e0204 */
[----:B------:R-:W1:Y:S01]  /*0e10*/  LDG.E R4, desc[UR6][R4.64] ;  /* 0x0000000604047981 */ /* 0x000e62000c1e1900 */
[----:B----4-:R-:W2:Y:S01]  /*0e20*/  MUFU.RCP R7, R10 ;  /* 0x0000000a00077308 */ /* 0x010ea20000001000 */
[----:B------:R-:W-:Y:S01]  /*0e30*/  BSSY.RECONVERGENT B0, `(.L_x_21) ;  /* 0x000000d000007945 */ /* 0x000fe20003800200 */
[----:B--2---:R-:W-:-:S04]  /*0e40*/  FFMA R2, R7, -R10, 1 ;  /* 0x3f80000007027423 */ /* 0x004fc8000000080a */
[----:B------:R-:W-:Y:S01]  /*0e50*/  FFMA R2, R7, R2, R7 ;  /* 0x0000000207027223 */ /* 0x000fe20000000007 */
[----:B-1----:R-:W-:-:S04]  /*0e60*/  FADD R3, R4, -R9 ;  /* 0x8000000904037221 */ /* 0x002fc80000000000 */
        /* <DEDUP_REMOVED lines=9> */
.L_x_22:
[----:B------:R-:W-:Y:S05]  /*0f00*/  BSYNC.RECONVERGENT B0 ;  /* 0x0000000000007941 */ /* 0x000fea0003800200 */
.L_x_21:
[----:B------:R-:W-:-:S05]  /*0f10*/  IMAD.WIDE R24, R24, 0x4, R30 ;  /* 0x0000000418187825 */ /* 0x000fca00078e021e */
[----:B------:R-:W-:Y:S01]  /*0f20*/  STG.E desc[UR6][R24.64], R7 ;  /* 0x0000000718007986 */ /* 0x000fe2000c101906 */
[----:B------:R-:W-:Y:S05]  /*0f30*/  EXIT ;  /* 0x000000000000794d */ /* 0x000fea0003800000 */
.L_x_20:
[----:B------:R-:W3:Y:S02]  /*0f40*/  LDCU UR4, c[0x0][0x388] ;  /* 0x00007100ff0477ac */ /* 0x000ee40008000800 */
[----:B---3--:R-:W-:-:S06]  /*0f50*/  UIADD3 UR4, UPT, UPT, UR4, -0x1, URZ ;  /* 0xffffffff04047890 */ /* 0x008fcc000fffe0ff */
[----:B------:R-:W-:-:S13]  /*0f60*/  ISETP.NE.AND P0, PT, R4, UR4, PT ;  /* 0x0000000404007c0c */ /* 0x000fda000bf05270 */
        /* <DEDUP_REMOVED lines=16> */
[----:B------:R-:W-:Y:S02]  /*1070*/  MOV R2, R3 ;  /* 0x0000000300027202 */ /* 0x000fe40000000f00 */
[----:B------:R-:W-:-:S07]  /*1080*/  MOV R10, 0x10a0 ;  /* 0x000010a0000a7802 */ /* 0x000fce0000000f00 */
[----:B0-----:R-:W-:Y:S05]  /*1090*/  CALL.REL.NOINC `($__internal_1_$__cuda_sm3x_div_rn_noftz_f32_slowpath) ;  /* 0x0000000800087944 */ /* 0x001fea0003c00000 */
[----:B------:R-:W-:-:S07]  /*10a0*/  IMAD.MOV.U32 R7, RZ, RZ, R2 ;  /* 0x000000ffff077224 */ /* 0x000fce00078e0002 */
.L_x_25:
[----:B------:R-:W-:Y:S05]  /*10b0*/  BSYNC.RECONVERGENT B0 ;  /* 0x0000000000007941 */ /* 0x000fea0003800200 */
.L_x_24:
[----:B------:R-:W-:-:S05]  /*10c0*/  IMAD.WIDE R24, R24, 0x4, R30 ;  /* 0x0000000418187825 */ /* 0x000fca00078e021e */
[----:B------:R-:W-:Y:S01]  /*10d0*/  STG.E desc[UR6][R24.64], R7 ;  /* 0x0000000718007986 */ /* 0x000fe2000c101906 */
[----:B------:R-:W-:Y:S05]  /*10e0*/  EXIT ;  /* 0x000000000000794d */ /* 0x000fea0003800000 */
.L_x_23:
[----:B-12---:R-:W1:Y:S01]  /*10f0*/  LDC.64 R2, c[0x0][0x398] ;  /* 0x0000e600ff027b82 */ /* 0x006e620000000a00 */
[----:B------:R-:W2:Y:S01]  /*1100*/  LDCU UR4, c[0x0][0x38c] ;  /* 0x00007180ff0477ac */ /* 0x000ea20008000800 */
[----:B-1----:R-:W-:-:S04]  /*1110*/  IMAD.WIDE R4, R7, 0x4, R2 ;  /* 0x0000000407047825 */ /* 0x002fc800078e0202 */
[----:B------:R-:W-:Y:S02]  /*1120*/  IMAD.WIDE R2, R25, 0x4, R2 ;  /* 0x0000000419027825 */ /* 0x000fe400078e0202 */
[----:B------:R-:W3:Y:S04]  /*1130*/  LDG.E R4, desc[UR6][R4.64] ;  /* 0x0000000604047981 */ /* 0x000ee8000c1e1900 */
[----:B------:R-:W3:Y:S01]  /*1140*/  LDG.E R3, desc[UR6][R2.64] ;  /* 0x0000000602037981 */ /* 0x000ee2000c1e1900 */
[----:B--2---:R-:W1:Y:S01]  /*1150*/  F2F.F64.F32 R12, UR4 ;  /* 0x00000004000c7d10 */ /* 0x004e620008201800 */
[----:B------:R-:W-:Y:S01]  /*1160*/  IMAD.MOV.U32 R6, RZ, RZ, 0x1 ;  /* 0x00000001ff067424 */ /* 0x000fe200078e00ff */
[----:B------:R-:W-:Y:S01]  /*1170*/  BSSY.RECONVERGENT B0, `(.L_x_26) ;  /* 0x0000015000007945 */ /* 0x000fe20003800200 */
[----:B-1----:R-:W-:-:S06]  /*1180*/  DADD R12, R12, R12 ;  /* 0x000000000c0c7229 */ /* 0x002fcc000000000c */
[----:B------:R-:W1:Y:S02]  /*1190*/  MUFU.RCP64H R7, R13 ;  /* 0x0000000d00077308 */ /* 0x000e640000001800 */
[----:B-1----:R-:W-:-:S08]  /*11a0*/  DFMA R8, -R12, R6, 1 ;  /* 0x3ff000000c08742b */ /* 0x002fd00000000106 */
[----:B------:R-:W-:-:S08]  /*11b0*/  DFMA R8, R8, R8, R8 ;  /* 0x000000080808722b */ /* 0x000fd00000000008 */
[----:B------:R-:W-:Y:S01]  /*11c0*/  DFMA R8, R6, R8, R6 ;  /* 0x000000080608722b */ /* 0x000fe20000000006 */
[----:B---3--:R-:W-:-:S07]  /*11d0*/  FADD R14, R4, -R3 ;  /* 0x80000003040e7221 */ /* 0x008fce0000000000 */
[----:B------:R-:W-:Y:S01]  /*11e0*/  DFMA R4, -R12, R8, 1 ;  /* 0x3ff000000c04742b */ /* 0x000fe20000000108 */
[----:B------:R-:W1:Y:S07]  /*11f0*/  F2F.F64.F32 R14, R14 ;  /* 0x0000000e000e7310 */ /* 0x000e6e0000201800 */
[----:B------:R-:W-:-:S08]  /*1200*/  DFMA R8, R8, R4, R8 ;  /* 0x000000040808722b */ /* 0x000fd00000000008 */
[----:B-1----:R-:W-:Y:S01]  /*1210*/  DMUL R2, R8, R14 ;  /* 0x0000000e08027228 */ /* 0x002fe20000000000 */
[----:B------:R-:W-:-:S07]  /*1220*/  FSETP.GEU.AND P1, PT, |R15|, 6.5827683646048100446e-37, PT ;  /* 0x036000000f00780b */ /* 0x000fce0003f2e200 */
[----:B------:R-:W-:-:S08]  /*1230*/  DFMA R4, -R12, R2, R14 ;  /* 0x000000020c04722b */ /* 0x000fd0000000010e */
[----:B------:R-:W-:-:S10]  /*1240*/  DFMA R2, R8, R4, R2 ;  /* 0x000000040802722b */ /* 0x000fd40000000002 */
[----:B0-----:R-:W-:-:S05]  /*1250*/  FFMA R0, RZ, R13, R3 ;  /* 0x0000000dff007223 */ /* 0x001fca0000000003 */
[----:B------:R-:W-:-:S13]  /*1260*/  FSETP.GT.AND P0, PT, |R0|, 1.469367938527859385e-39, PT ;  /* 0x001000000000780b */ /* 0x000fda0003f04200 */
[----:B------:R-:W-:Y:S05]  /*1270*/  @P0 BRA P1, `(.L_x_27) ;  /* 0x0000000000100947 */ /* 0x000fea0000800000 */
[----:B------:R-:W-:-:S07]  /*1280*/  MOV R2, 0x12a0 ;  /* 0x000012a000027802 */ /* 0x000fce0000000f00 */
[----:B------:R-:W-:Y:S05]  /*1290*/  CALL.REL.NOINC `($__internal_0_$__cuda_sm20_div_rn_f64_full) ;  /* 0x00000000001c7944 */ /* 0x000fea0003c00000 */
[----:B------:R-:W-:Y:S01]  /*12a0*/  IMAD.MOV.U32 R2, RZ, RZ, R20 ;  /* 0x000000ffff027224 */ /* 0x000fe200078e0014 */
[----:B------:R-:W-:-:S07]  /*12b0*/  MOV R3, R21 ;  /* 0x0000001500037202 */ /* 0x000fce0000000f00 */
.L_x_27:
[----:B------:R-:W-:Y:S05]  /*12c0*/  BSYNC.RECONVERGENT B0 ;  /* 0x0000000000007941 */ /* 0x000fea0003800200 */
.L_x_26:
[----:B------:R-:W0:Y:S01]  /*12d0*/  F2F.F32.F64 R3, R2 ;  /* 0x0000000200037310 */ /* 0x000e220000301000 */
[----:B------:R-:W-:-:S05]  /*12e0*/  IMAD.WIDE R24, R24, 0x4, R30 ;  /* 0x0000000418187825 */ /* 0x000fca00078e021e */
[----:B0-----:R-:W-:Y:S01]  /*12f0*/  STG.E desc[UR6][R24.64], R3 ;  /* 0x0000000318007986 */ /* 0x001fe2000c101906 */
[----:B------:R-:W-:Y:S05]  /*1300*/  EXIT ;  /* 0x000000000000794d */ /* 0x000fea0003800000 */
        .weak           $__internal_0_$__cuda_sm20_div_rn_f64_full
        .type           $__internal_0_$__cuda_sm20_div_rn_f64_full,@function
        .size           $__internal_0_$__cuda_sm20_div_rn_f64_full,($__internal_1_$__cuda_sm3x_div_rn_noftz_f32_slowpath - $__internal_0_$__cuda_sm20_div_rn_f64_full)
$__internal_0_$__cuda_sm20_div_rn_f64_full:
[C---:B------:R-:W-:Y:S01]  /*1310*/  FSETP.GEU.AND P0, PT, |R13|.reuse, 1.469367938527859385e-39, PT ;  /* 0x001000000d00780b */ /* 0x040fe20003f0e200 */
[----:B------:R-:W-:Y:S01]  /*1320*/  IMAD.MOV.U32 R16, RZ, RZ, 0x1 ;  /* 0x00000001ff107424 */ /* 0x000fe200078e00ff */
[----:B------:R-:W-:Y:S01]  /*1330*/  LOP3.LUT R10, R13, 0x800fffff, RZ, 0xc0, !PT ;  /* 0x800fffff0d0a7812 */ /* 0x000fe200078ec0ff */
[----:B------:R-:W-:Y:S01]  /*1340*/  IMAD.MOV.U32 R27, RZ, RZ, 0x1ca00000 ;  /* 0x1ca00000ff1b7424 */ /* 0x000fe200078e00ff */
[C---:B------:R-:W-:Y:S01]  /*1350*/  FSETP.GEU.AND P2, PT, |R15|.reuse, 1.469367938527859385e-39, PT ;  /* 0x001000000f00780b */ /* 0x040fe20003f4e200 */
[----:B------:R-:W-:Y:S01]  /*1360*/  BSSY.RECONVERGENT B2, `(.L_x_28) ;  /* 0x0000052000027945 */ /* 0x000fe20003800200 */
[----:B------:R-:W-:Y:S01]  /*1370*/  LOP3.LUT R11, R10, 0x3ff00000, RZ, 0xfc, !PT ;  /* 0x3ff000000a0b7812 */ /* 0x000fe200078efcff */
[----:B------:R-:W-:Y:S01]  /*1380*/  IMAD.MOV.U32 R10, RZ, RZ, R12 ;  /* 0x000000ffff0a7224 */ /* 0x000fe200078e000c */
[----:B------:R-:W-:Y:S02]  /*1390*/  LOP3.LUT R26, R15, 0x7ff00000, RZ, 0xc0, !PT ;  /* 0x7ff000000f1a7812 */ /* 0x000fe400078ec0ff */
[----:B------:R-:W-:-:S03]  /*13a0*/  LOP3.LUT R29, R13, 0x7ff00000, RZ, 0xc0, !PT ;  /* 0x7ff000000d1d7812 */ /* 0x000fc600078ec0ff */
[----:B------:R-:W-:Y:S01]  /*13b0*/  @!P0 DMUL R10, R12, 8.98846567431157953865e+307 ;  /* 0x7fe000000c0a8828 */ /* 0x000fe20000000000 */
[----:B------:R-:W-:-:S03]  /*13c0*/  ISETP.GE.U32.AND P1, PT, R26, R29, PT ;  /* 0x0000001d1a00720c */ /* 0x000fc60003f26070 */
[----:B------:R-:W-:Y:S01]  /*13d0*/  @!P2 LOP3.LUT R19, R13, 0x7ff00000, RZ, 0xc0, !PT ;  /* 0x7ff000000d13a812 */ /* 0x000fe200078ec0ff */
[----:B------:R-:W-:Y:S01]  /*13e0*/  @!P2 IMAD.MOV.U32 R22, RZ, RZ, RZ ;  /* 0x000000ffff16a224 */ /* 0x000fe200078e00ff */
[----:B------:R-:W0:Y:S02]  /*13f0*/  MUFU.RCP64H R17, R11 ;  /* 0x0000000b00117308 */ /* 0x000e240000001800 */
[----:B------:R-:W-:Y:S02]  /*1400*/  @!P2 ISETP.GE.U32.AND P3, PT, R26, R19, PT ;  /* 0x000000131a00a20c */ /* 0x000fe40003f66070 */
[----:B------:R-:W-:Y:S02]  /*1410*/  @!P0 LOP3.LUT R29, R11, 0x7ff00000, RZ, 0xc0, !PT ;  /* 0x7ff000000b1d8812 */ /* 0x000fe400078ec0ff */
[----:B------:R-:W-:Y:S01]  /*1420*/  @!P2 SEL R19, R27, 0x63400000, !P3 ;  /* 0x634000001b13a807 */ /* 0x000fe20005800000 */
[----:B0-----:R-:W-:-:S08]  /*1430*/  DFMA R20, R16, -R10, 1 ;  /* 0x3ff000001014742b */ /* 0x001fd0000000080a */
[----:B------:R-:W-:-:S08]  /*1440*/  DFMA R20, R20, R20, R20 ;  /* 0x000000141414722b */ /* 0x000fd00000000014 */
[----:B------:R-:W-:Y:S01]  /*1450*/  DFMA R20, R16, R20, R16 ;  /* 0x000000141014722b */ /* 0x000fe20000000010 */
[----:B------:R-:W-:Y:S02]  /*1460*/  @!P2 LOP3.LUT R16, R19, 0x80000000, R15, 0xf8, !PT ;  /* 0x800000001310a812 */ /* 0x000fe400078ef80f */
[----:B------:R-:W-:Y:S02]  /*1470*/  SEL R17, R27, 0x63400000, !P1 ;  /* 0x634000001b117807 */ /* 0x000fe40004800000 */
[----:B------:R-:W-:-:S03]  /*1480*/  @!P2 LOP3.LUT R23, R16, 0x100000, RZ, 0xfc, !PT ;  /* 0x001000001017a812 */ /* 0x000fc600078efcff */
[----:B------:R-:W-:Y:S01]  /*1490*/  DFMA R18, R20, -R10, 1 ;  /* 0x3ff000001412742b */ /* 0x000fe2000000080a */
[----:B------:R-:W-:Y:S02]  /*14a0*/  LOP3.LUT R17, R17, 0x800fffff, R15, 0xf8, !PT ;  /* 0x800fffff11117812 */ /* 0x000fe400078ef80f */
[----:B------:R-:W-:-:S05]  /*14b0*/  MOV R16, R14 ;  /* 0x0000000e00107202 */ /* 0x000fca0000000f00 */
[----:B------:R-:W-:Y:S02]  /*14c0*/  DFMA R18, R20, R18, R20 ;  /* 0x000000121412722b */ /* 0x000fe40000000014 */
[----:B------:R-:W-:-:S08]  /*14d0*/  @!P2 DFMA R16, R16, 2, -R22 ;  /* 0x400000001010a82b */ /* 0x000fd00000000816 */
[----:B------:R-:W-:-:S08]  /*14e0*/  DMUL R20, R18, R16 ;  /* 0x0000001012147228 */ /* 0x000fd00000000000 */
[----:B------:R-:W-:-:S08]  /*14f0*/  DFMA R22, R20, -R10, R16 ;  /* 0x8000000a1416722b */ /* 0x000fd00000000010 */
[----:B------:R-:W-:Y:S01]  /*1500*/  DFMA R22, R18, R22, R20 ;  /* 0x000000161216722b */ /* 0x000fe20000000014 */
[----:B------:R-:W-:Y:S01]  /*1510*/  IMAD.MOV.U32 R18, RZ, RZ, R26 ;  /* 0x000000ffff127224 */ /* 0x000fe200078e001a */
[----:B------:R-:W-:-:S05]  /*1520*/  @!P2 LOP3.LUT R18, R17, 0x7ff00000, RZ, 0xc0, !PT ;  /* 0x7ff000001112a812 */ /* 0x000fca00078ec0ff */
[----:B------:R-:W-:-:S05]  /*1530*/  VIADD R19, R18, 0xffffffff ;  /* 0xffffffff12137836 */ /* 0x000fca0000000000 */
[----:B------:R-:W-:Y:S02]  /*1540*/  ISETP.GT.U32.AND P0, PT, R19, 0x7feffffe, PT ;  /* 0x7feffffe1300780c */ /* 0x000fe40003f04070 */
[----:B------:R-:W-:-:S04]  /*1550*/  IADD3 R19, PT, PT, R29, -0x1, RZ ;  /* 0xffffffff1d137810 */ /* 0x000fc80007ffe0ff */
[----:B------:R-:W-:-:S13]  /*1560*/  ISETP.GT.U32.OR P0, PT, R19, 0x7feffffe, P0 ;  /* 0x7feffffe1300780c */ /* 0x000fda0000704470 */
[----:B------:R-:W-:Y:S05]  /*1570*/  @P0 BRA `(.L_x_29) ;  /* 0x00000000006c0947 */ /* 0x000fea0003800000 */
[----:B------:R-:W-:-:S04]  /*1580*/  LOP3.LUT R15, R13, 0x7ff00000, RZ, 0xc0, !PT ;  /* 0x7ff000000d0f7812 */ /* 0x000fc800078ec0ff */
[CC--:B------:R-:W-:Y:S02]  /*1590*/  VIADDMNMX R14, R26.reuse, -R15.reuse, 0xb9600000, !PT ;  /* 0xb96000001a0e7446 */ /* 0x0c0fe4000780090f */
[----:B------:R-:W-:Y:S02]  /*15a0*/  ISETP.GE.U32.AND P0, PT, R26, R15, PT ;  /* 0x0000000f1a00720c */ /* 0x000fe40003f06070 */
[----:B------:R-:W-:Y:S02]  /*15b0*/  VIMNMX R14, PT, PT, R14, 0x46a00000, PT ;  /* 0x46a000000e0e7848 */ /* 0x000fe40003fe0100 */
[----:B------:R-:W-:-:S05]  /*15c0*/  SEL R27, R27, 0x63400000, !P0 ;  /* 0x634000001b1b7807 */ /* 0x000fca0004000000 */
[----:B------:R-:W-:Y:S02]  /*15d0*/  IMAD.IADD R18, R14, 0x1, -R27 ;  /* 0x000000010e127824 */ /* 0x000fe400078e0a1b */
[----:B------:R-:W-:Y:S02]  /*15e0*/  IMAD.MOV.U32 R14, RZ, RZ, RZ ;  /* 0x000000ffff0e7224 */ /* 0x000fe400078e00ff */
[----:B------:R-:W-:-:S06]  /*15f0*/  VIADD R15, R18, 0x7fe00000 ;  /* 0x7fe00000120f7836 */ /* 0x000fcc0000000000 */
[----:B------:R-:W-:-:S10]  /*1600*/  DMUL R20, R22, R14 ;  /* 0x0000000e16147228 */ /* 0x000fd40000000000 */
[----:B------:R-:W-:-:S13]  /*1610*/  FSETP.GTU.AND P0, PT, |R21|, 1.469367938527859385e-39, PT ;  /* 0x001000001500780b */ /* 0x000fda0003f0c200 */
[----:B------:R-:W-:Y:S05]  /*1620*/  @P0 BRA `(.L_x_30) ;  /* 0x0000000000940947 */ /* 0x000fea0003800000 */
[----:B------:R-:W-:Y:S01]  /*1630*/  DFMA R10, R22, -R10, R16 ;  /* 0x8000000a160a722b */ /* 0x000fe20000000010 */
[----:B------:R-:W-:-:S09]  /*1640*/  MOV R14, RZ ;  /* 0x000000ff000e7202 */ /* 0x000fd20000000f00 */
[C---:B------:R-:W-:Y:S02]  /*1650*/  FSETP.NEU.AND P0, PT, R11.reuse, RZ, PT ;  /* 0x000000ff0b00720b */ /* 0x040fe40003f0d000 */
[----:B------:R-:W-:-:S04]  /*1660*/  LOP3.LUT R13, R11, 0x80000000, R13, 0x48, !PT ;  /* 0x800000000b0d7812 */ /* 0x000fc800078e480d */
[----:B------:R-:W-:-:S07]  /*1670*/  LOP3.LUT R15, R13, R15, RZ, 0xfc, !PT ;  /* 0x0000000f0d0f7212 */ /* 0x000fce00078efcff */
[----:B------:R-:W-:Y:S05]  /*1680*/  @!P0 BRA `(.L_x_30) ;  /* 0x00000000007c8947 */ /* 0x000fea0003800000 */
[----:B------:R-:W-:Y:S01]  /*1690*/  IMAD.MOV R11, RZ, RZ, -R18 ;  /* 0x000000ffff0b7224 */ /* 0x000fe200078e0a12 */
[----:B------:R-:W-:Y:S01]  /*16a0*/  DMUL.RP R14, R22, R14 ;  /* 0x0000000e160e7228 */ /* 0x000fe20000008000 */
[----:B------:R-:W-:-:S06]  /*16b0*/  IMAD.MOV.U32 R10, RZ, RZ, RZ ;  /* 0x000000ffff0a7224 */ /* 0x000fcc00078e00ff */
[----:B------:R-:W-:-:S03]  /*16c0*/  DFMA R10, R20, -R10, R22 ;  /* 0x8000000a140a722b */ /* 0x000fc60000000016 */
[----:B------:R-:W-:-:S03]  /*16d0*/  LOP3.LUT R13, R15, R13, RZ, 0x3c, !PT ;  /* 0x0000000d0f0d7212 */ /* 0x000fc600078e3cff */
[----:B------:R-:W-:-:S04]  /*16e0*/  IADD3 R10, PT, PT, -R18, -0x43300000, RZ ;  /* 0xbcd00000120a7810 */ /* 0x000fc80007ffe1ff */
[----:B------:R-:W-:-:S04]  /*16f0*/  FSETP.NEU.AND P0, PT, |R11|, R10, PT ;  /* 0x0000000a0b00720b */ /* 0x000fc80003f0d200 */
[----:B------:R-:W-:Y:S02]  /*1700*/  FSEL R20, R14, R20, !P0 ;  /* 0x000000140e147208 */ /* 0x000fe40004000000 */
[----:B------:R-:W-:Y:S01]  /*1710*/  FSEL R21, R13, R21, !P0 ;  /* 0x000000150d157208 */ /* 0x000fe20004000000 */
[----:B------:R-:W-:Y:S06]  /*1720*/  BRA `(.L_x_30) ;  /* 0x0000000000547947 */ /* 0x000fec0003800000 */
.L_x_29:
[----:B------:R-:W-:-:S14]  /*1730*/  DSETP.NAN.AND P0, PT, R14, R14, PT ;  /* 0x0000000e0e00722a */ /* 0x000fdc0003f08000 */
[----:B------:R-:W-:Y:S05]  /*1740*/  @P0 BRA `(.L_x_31) ;  /* 0x0000000000440947 */ /* 0x000fea0003800000 */
[----:B------:R-:W-:-:S14]  /*1750*/  DSETP.NAN.AND P0, PT, R12, R12, PT ;  /* 0x0000000c0c00722a */ /* 0x000fdc0003f08000 */
[----:B------:R-:W-:Y:S05]  /*1760*/  @P0 BRA `(.L_x_32) ;  /* 0x0000000000300947 */ /* 0x000fea0003800000 */
[----:B------:R-:W-:Y:S01]  /*1770*/  ISETP.NE.AND P0, PT, R18, R29, PT ;  /* 0x0000001d1200720c */ /* 0x000fe20003f05270 */
[----:B------:R-:W-:Y:S01]  /*1780*/  IMAD.MOV.U32 R20, RZ, RZ, 0x0 ;  /* 0x00000000ff147424 */ /* 0x000fe200078e00ff */
[----:B------:R-:W-:-:S11]  /*1790*/  MOV R21, 0xfff80000 ;  /* 0xfff8000000157802 */ /* 0x000fd60000000f00 */
[----:B------:R-:W-:Y:S05]  /*17a0*/  @!P0 BRA `(.L_x_30) ;  /* 0x0000000000348947 */ /* 0x000fea0003800000 */
[----:B------:R-:W-:Y:S02]  /*17b0*/  ISETP.NE.AND P0, PT, R18, 0x7ff00000, PT ;  /* 0x7ff000001200780c */ /* 0x000fe40003f05270 */
[----:B------:R-:W-:Y:S02]  /*17c0*/  LOP3.LUT R21, R15, 0x80000000, R13, 0x48, !PT ;  /* 0x800000000f157812 */ /* 0x000fe400078e480d */
[----:B------:R-:W-:-:S13]  /*17d0*/  ISETP.EQ.OR P0, PT, R29, RZ, !P0 ;  /* 0x000000ff1d00720c */ /* 0x000fda0004702670 */
[----:B------:R-:W-:Y:S01]  /*17e0*/  @P0 LOP3.LUT R10, R21, 0x7ff00000, RZ, 0xfc, !PT ;  /* 0x7ff00000150a0812 */ /* 0x000fe200078efcff */
[----:B------:R-:W-:Y:S02]  /*17f0*/  @!P0 IMAD.MOV.U32 R20, RZ, RZ, RZ ;  /* 0x000000ffff148224 */ /* 0x000fe400078e00ff */
[----:B------:R-:W-:Y:S02]  /*1800*/  @P0 IMAD.MOV.U32 R20, RZ, RZ, RZ ;  /* 0x000000ffff140224 */ /* 0x000fe400078e00ff */
[----:B------:R-:W-:Y:S01]  /*1810*/  @P0 IMAD.MOV.U32 R21, RZ, RZ, R10 ;  /* 0x000000ffff150224 */ /* 0x000fe200078e000a */
[----:B------:R-:W-:Y:S06]  /*1820*/  BRA `(.L_x_30) ;  /* 0x0000000000147947 */ /* 0x000fec0003800000 */
.L_x_32:
[----:B------:R-:W-:Y:S02]  /*1830*/  LOP3.LUT R21, R13, 0x80000, RZ, 0xfc, !PT ;  /* 0x000800000d157812 */ /* 0x000fe400078efcff */
[----:B------:R-:W-:Y:S01]  /*1840*/  MOV R20, R12 ;  /* 0x0000000c00147202 */ /* 0x000fe20000000f00 */
[----:B------:R-:W-:Y:S06]  /*1850*/  BRA `(.L_x_30) ;  /* 0x0000000000087947 */ /* 0x000fec0003800000 */
.L_x_31:
[----:B------:R-:W-:Y:S01]  /*1860*/  LOP3.LUT R21, R15, 0x80000, RZ, 0xfc, !PT ;  /* 0x000800000f157812 */ /* 0x000fe200078efcff */
[----:B------:R-:W-:-:S07]  /*1870*/  IMAD.MOV.U32 R20, RZ, RZ, R14 ;  /* 0x000000ffff147224 */ /* 0x000fce00078e000e */
.L_x_30:
[----:B------:R-:W-:Y:S05]  /*1880*/  BSYNC.RECONVERGENT B2 ;  /* 0x0000000000027941 */ /* 0x000fea0003800200 */
.L_x_28:
[----:B------:R-:W-:Y:S02]  /*1890*/  IMAD.MOV.U32 R10, RZ, RZ, R2 ;  /* 0x000000ffff0a7224 */ /* 0x000fe400078e0002 */
[----:B------:R-:W-:-:S04]  /*18a0*/  IMAD.MOV.U32 R11, RZ, RZ, 0x0 ;  /* 0x00000000ff0b7424 */ /* 0x000fc800078e00ff */
[----:B------:R-:W-:Y:S05]  /*18b0*/  RET.REL.NODEC R10 `(_Z19calc_grad_global_3diiifPfS_) ;  /* 0xffffffe40ad07950 */ /* 0x000fea0003c3ffff */
        .weak           $__internal_1_$__cuda_sm3x_div_rn_noftz_f32_slowpath
        .type           $__internal_1_$__cuda_sm3x_div_rn_noftz_f32_slowpath,@function
        .size           $__internal_1_$__cuda_sm3x_div_rn_noftz_f32_slowpath,(.L_x_99 - $__internal_1_$__cuda_sm3x_div_rn_noftz_f32_slowpath)
$__internal_1_$__cuda_sm3x_div_rn_noftz_f32_slowpath:
[----:B------:R-:W-:Y:S01]  /*18c0*/  SHF.R.U32.HI R11, RZ, 0x17, R0 ;  /* 0x00000017ff0b7819 */ /* 0x000fe20000011600 */
[----:B------:R-:W-:Y:S01]  /*18d0*/  BSSY.RECONVERGENT B2, `(.L_x_33) ;  /* 0x0000063000027945 */ /* 0x000fe20003800200 */
[----:B------:R-:W-:Y:S01]  /*18e0*/  SHF.R.U32.HI R12, RZ, 0x17, R2 ;  /* 0x00000017ff0c7819 */ /* 0x000fe20000011602 */
[----:B------:R-:W-:Y:S01]  /*18f0*/  IMAD.MOV.U32 R13, RZ, RZ, R0 ;  /* 0x000000ffff0d7224 */ /* 0x000fe200078e0000 */
[----:B------:R-:W-:Y:S02]  /*1900*/  LOP3.LUT R11, R11, 0xff, RZ, 0xc0, !PT ;  /* 0x000000ff0b0b7812 */ /* 0x000fe400078ec0ff */
[----:B------:R-:W-:Y:S02]  /*1910*/  LOP3.LUT R16, R12, 0xff, RZ, 0xc0, !PT ;  /* 0x000000ff0c107812 */ /* 0x000fe400078ec0ff */
[----:B------:R-:W-:-:S03]  /*1920*/  IADD3 R14, PT, PT, R11, -0x1, RZ ;  /* 0xffffffff0b0e7810 */ /* 0x000fc60007ffe0ff */
[----:B------:R-:W-:Y:S01]  /*1930*/  VIADD R15, R16, 0xffffffff ;  /* 0xffffffff100f7836 */ /* 0x000fe20000000000 */
[----:B------:R-:W-:-:S04]  /*1940*/  ISETP.GT.U32.AND P0, PT, R14, 0xfd, PT ;  /* 0x000000fd0e00780c */ /* 0x000fc80003f04070 */
[----:B------:R-:W-:-:S13]  /*1950*/  ISETP.GT.U32.OR P0, PT, R15, 0xfd, P0 ;  /* 0x000000fd0f00780c */ /* 0x000fda0000704470 */
[----:B------:R-:W-:Y:S01]  /*1960*/  @!P0 IMAD.MOV.U32 R12, RZ, RZ, RZ ;  /* 0x000000ffff0c8224 */ /* 0x000fe200078e00ff */
[----:B------:R-:W-:Y:S06]  /*1970*/  @!P0 BRA `(.L_x_34) ;  /* 0x00000000005c8947 */ /* 0x000fec0003800000 */
[----:B------:R-:W-:Y:S02]  /*1980*/  FSETP.GTU.FTZ.AND P0, PT, |R2|, +INF , PT ;  /* 0x7f8000000200780b */ /* 0x000fe40003f1c200 */
[----:B------:R-:W-:-:S04]  /*1990*/  FSETP.GTU.FTZ.AND P1, PT, |R0|, +INF , PT ;  /* 0x7f8000000000780b */ /* 0x000fc80003f3c200 */
[----:B------:R-:W-:-:S13]  /*19a0*/  PLOP3.LUT P0, PT, P0, P1, PT, 0xf8, 0x8f ;  /* 0x00000000008f781c */ /* 0x000fda0000703f70 */
[----:B------:R-:W-:Y:S05]  /*19b0*/  @P0 BRA `(.L_x_35) ;  /* 0x00000004004c0947 */ /* 0x000fea0003800000 */
[----:B------:R-:W-:-:S13]  /*19c0*/  LOP3.LUT P0, RZ, R13, 0x7fffffff, R2, 0xc8, !PT ;  /* 0x7fffffff0dff7812 */ /* 0x000fda000780c802 */
[----:B------:R-:W-:Y:S05]  /*19d0*/  @!P0 BRA `(.L_x_36) ;  /* 0x00000004003c8947 */ /* 0x000fea0003800000 */
[----:B------:R-:W-:Y:S02]  /*19e0*/  FSETP.NEU.FTZ.AND P2, PT, |R2|, +INF , PT ;  /* 0x7f8000000200780b */ /* 0x000fe40003f5d200 */
[----:B------:R-:W-:Y:S02]  /*19f0*/  FSETP.NEU.FTZ.AND P1, PT, |R0|, +INF , PT ;  /* 0x7f8000000000780b */ /* 0x000fe40003f3d200 */
[----:B------:R-:W-:-:S11]  /*1a00*/  FSETP.NEU.FTZ.AND P0, PT, |R2|, +INF , PT ;  /* 0x7f8000000200780b */ /* 0x000fd60003f1d200 */
[----:B------:R-:W-:Y:S05]  /*1a10*/  @!P1 BRA !P2, `(.L_x_36) ;  /* 0x00000004002c9947 */ /* 0x000fea0005000000 */
[----:B------:R-:W-:-:S04]  /*1a20*/  LOP3.LUT P2, RZ, R2, 0x7fffffff, RZ, 0xc0, !PT ;  /* 0x7fffffff02ff7812 */ /* 0x000fc8000784c0ff */
[----:B------:R-:W-:-:S13]  /*1a30*/  PLOP3.LUT P1, PT, P1, P2, PT, 0x2f, 0xf2 ;  /* 0x0000000000f2781c */ /* 0x000fda0000f24577 */
[----:B------:R-:W-:Y:S05]  /*1a40*/  @P1 BRA `(.L_x_37) ;  /* 0x0000000400181947 */ /* 0x000fea0003800000 */
[----:B------:R-:W-:-:S04]  /*1a50*/  LOP3.LUT P1, RZ, R13, 0x7fffffff, RZ, 0xc0, !PT ;  /* 0x7fffffff0dff7812 */ /* 0x000fc8000782c0ff */
[----:B------:R-:W-:-:S13]  /*1a60*/  PLOP3.LUT P0, PT, P0, P1, PT, 0x2f, 0xf2 ;  /* 0x0000000000f2781c */ /* 0x000fda0000702577 */
[----:B------:R-:W-:Y:S05]  /*1a70*/  @P0 BRA `(.L_x_38) ;  /* 0x0000000400000947 */ /* 0x000fea0003800000 */
[----:B------:R-:W-:Y:S02]  /*1a80*/  ISETP.GE.AND P0, PT, R15, RZ, PT ;  /* 0x000000ff0f00720c */ /* 0x000fe40003f06270 */
[----:B------:R-:W-:-:S11]  /*1a90*/  ISETP.GE.AND P1, PT, R14, RZ, PT ;  /* 0x000000ff0e00720c */ /* 0x000fd60003f26270 */
[----:B------:R-:W-:Y:S01]  /*1aa0*/  @P0 MOV R12, RZ ;  /* 0x000000ff000c0202 */ /* 0x000fe20000000f00 */
[----:B------:R-:W-:Y:S02]  /*1ab0*/  @!P0 IMAD.MOV.U32 R12, RZ, RZ, -0x40 ;  /* 0xffffffc0ff0c8424 */ /* 0x000fe400078e00ff */
[----:B------:R-:W-:Y:S01]  /*1ac0*/  @!P0 FFMA R2, R2, 1.84467440737095516160e+19, RZ ;  /* 0x5f80000002028823 */ /* 0x000fe200000000ff */
[----:B------:R-:W-:Y:S01]  /*1ad0*/  @!P1 FFMA R13, R0, 1.84467440737095516160e+19, RZ ;  /* 0x5f800000000d9823 */ /* 0x000fe200000000ff */
[----:B------:R-:W-:-:S07]  /*1ae0*/  @!P1 VIADD R12, R12, 0x40 ;  /* 0x000000400c0c9836 */ /* 0x000fce0000000000 */
.L_x_34:
[----:B------:R-:W-:Y:S01]  /*1af0*/  LEA R14, R11, 0xc0800000, 0x17 ;  /* 0xc08000000b0e7811 */ /* 0x000fe200078eb8ff */
[----:B------:R-:W-:Y:S01]  /*1b00*/  BSSY.RECONVERGENT B3, `(.L_x_39) ;  /* 0x0000036000037945 */ /* 0x000fe20003800200 */
[----:B------:R-:W-:-:S03]  /*1b10*/  IADD3 R16, PT, PT, R16, -0x7f, RZ ;  /* 0xffffff8110107810 */ /* 0x000fc60007ffe0ff */
[----:B------:R-:W-:Y:S02]  /*1b20*/  IMAD.IADD R17, R13, 0x1, -R14 ;  /* 0x000000010d117824 */ /* 0x000fe400078e0a0e */
[C---:B------:R-:W-:Y:S02]  /*1b30*/  IMAD R2, R16.reuse, -0x800000, R2 ;  /* 0xff80000010027824 */ /* 0x040fe400078e0202 */
[----:B------:R0:W1:Y:S01]  /*1b40*/  MUFU.RCP R13, R17 ;  /* 0x00000011000d7308 */ /* 0x0000620000001000 */
[----:B------:R-:W-:Y:S01]  /*1b50*/  FADD.FTZ R15, -R17, -RZ ;  /* 0x800000ff110f7221 */ /* 0x000fe20000010100 */
[----:B0-----:R-:W-:-:S05]  /*1b60*/  IADD3 R17, PT, PT, R16, 0x7f, -R11 ;  /* 0x0000007f10117810 */ /* 0x001fca0007ffe80b */
[----:B------:R-:W-:Y:S02]  /*1b70*/  IMAD.IADD R17, R17, 0x1, R12 ;  /* 0x0000000111117824 */ /* 0x000fe400078e020c */
[----:B-1----:R-:W-:-:S04]  /*1b80*/  FFMA R14, R13, R15, 1 ;  /* 0x3f8000000d0e7423 */ /* 0x002fc8000000000f */
[----:B------:R-:W-:-:S04]  /*1b90*/  FFMA R13, R13, R14, R13 ;  /* 0x0000000e0d0d7223 */ /* 0x000fc8000000000d */
[----:B------:R-:W-:-:S04]  /*1ba0*/  FFMA R14, R2, R13, RZ ;  /* 0x0000000d020e7223 */ /* 0x000fc800000000ff */
[----:B------:R-:W-:-:S04]  /*1bb0*/  FFMA R18, R15, R14, R2 ;  /* 0x0000000e0f127223 */ /* 0x000fc80000000002 */
[----:B------:R-:W-:-:S04]  /*1bc0*/  FFMA R14, R13, R18, R14 ;  /* 0x000000120d0e7223 */ /* 0x000fc8000000000e */
[----:B------:R-:W-:-:S04]  /*1bd0*/  FFMA R15, R15, R14, R2 ;  /* 0x0000000e0f0f7223 */ /* 0x000fc80000000002 */
[----:B------:R-:W-:-:S05]  /*1be0*/  FFMA R2, R13, R15, R14 ;  /* 0x0000000f0d027223 */ /* 0x000fca000000000e */
[----:B------:R-:W-:-:S04]  /*1bf0*/  SHF.R.U32.HI R11, RZ, 0x17, R2 ;  /* 0x00000017ff0b7819 */ /* 0x000fc80000011602 */
[----:B------:R-:W-:-:S05]  /*1c00*/  LOP3.LUT R11, R11, 0xff, RZ, 0xc0, !PT ;  /* 0x000000ff0b0b7812 */ /* 0x000fca00078ec0ff */
[----:B------:R-:W-:-:S04]  /*1c10*/  IMAD.IADD R16, R11, 0x1, R17 ;  /* 0x000000010b107824 */ /* 0x000fc800078e0211 */
[----:B------:R-:W-:-:S05]  /*1c20*/  VIADD R11, R16, 0xffffffff ;  /* 0xffffffff100b7836 */ /* 0x000fca0000000000 */
[----:B------:R-:W-:-:S13]  /*1c30*/  ISETP.GE.U32.AND P0, PT, R11, 0xfe, PT ;  /* 0x000000fe0b00780c */ /* 0x000fda0003f06070 */
[----:B------:R-:W-:Y:S05]  /*1c40*/  @!P0 BRA `(.L_x_40) ;  /* 0x0000000000808947 */ /* 0x000fea0003800000 */
[----:B------:R-:W-:-:S13]  /*1c50*/  ISETP.GT.AND P0, PT, R16, 0xfe, PT ;  /* 0x000000fe1000780c */ /* 0x000fda0003f04270 */
[----:B------:R-:W-:Y:S05]  /*1c60*/  @P0 BRA `(.L_x_41) ;  /* 0x00000000006c0947 */ /* 0x000fea0003800000 */
[----:B------:R-:W-:-:S13]  /*1c70*/  ISETP.GE.AND P0, PT, R16, 0x1, PT ;  /* 0x000000011000780c */ /* 0x000fda0003f06270 */
[----:B------:R-:W-:Y:S05]  /*1c80*/  @P0 BRA `(.L_x_42) ;  /* 0x0000000000740947 */ /* 0x000fea0003800000 */
[----:B------:R-:W-:Y:S02]  /*1c90*/  ISETP.GE.AND P0, PT, R16, -0x18, PT ;  /* 0xffffffe81000780c */ /* 0x000fe40003f06270 */
[----:B------:R-:W-:-:S11]  /*1ca0*/  LOP3.LUT R2, R2, 0x80000000, RZ, 0xc0, !PT ;  /* 0x8000000002027812 */ /* 0x000fd600078ec0ff */
[----:B------:R-:W-:Y:S05]  /*1cb0*/  @!P0 BRA `(.L_x_42) ;  /* 0x0000000000688947 */ /* 0x000fea0003800000 */
[-CC-:B------:R-:W-:Y:S01]  /*1cc0*/  FFMA.RZ R11, R13, R15.reuse, R14.reuse ;  /* 0x0000000f0d0b7223 */ /* 0x180fe2000000c00e */
[C---:B------:R-:W-:Y:S02]  /*1cd0*/  ISETP.NE.AND P2, PT, R16.reuse, RZ, PT ;  /* 0x000000ff1000720c */ /* 0x040fe40003f45270 */
[C---:B------:R-:W-:Y:S02]  /*1ce0*/  ISETP.NE.AND P1, PT, R16.reuse, RZ, PT ;  /* 0x000000ff1000720c */ /* 0x040fe40003f25270 */
[----:B------:R-:W-:Y:S01]  /*1cf0*/  LOP3.LUT R12, R11, 0x7fffff, RZ, 0xc0, !PT ;  /* 0x007fffff0b0c7812 */ /* 0x000fe200078ec0ff */
[CCC-:B------:R-:W-:Y:S01]  /*1d00*/  FFMA.RP R11, R13.reuse, R15.reuse, R14.reuse ;  /* 0x0000000f0d0b7223 */ /* 0x1c0fe2000000800e */
[----:B------:R-:W-:Y:S01]  /*1d10*/  FFMA.RM R14, R13, R15, R14 ;  /* 0x0000000f0d0e7223 */ /* 0x000fe2000000400e */
[----:B------:R-:W-:Y:S01]  /*1d20*/  IADD3 R13, PT, PT, R16, 0x20, RZ ;  /* 0x00000020100d7810 */ /* 0x000fe20007ffe0ff */
[----:B------:R-:W-:Y:S01]  /*1d30*/  IMAD.MOV R15, RZ, RZ, -R16 ;  /* 0x000000ffff0f7224 */ /* 0x000fe200078e0a10 */
[----:B------:R-:W-:-:S02]  /*1d40*/  LOP3.LUT R12, R12, 0x800000, RZ, 0xfc, !PT ;  /* 0x008000000c0c7812 */ /* 0x000fc400078efcff */
[----:B------:R-:W-:Y:S02]  /*1d50*/  FSETP.NEU.FTZ.AND P0, PT, R11, R14, PT ;  /* 0x0000000e0b00720b */ /* 0x000fe40003f1d000 */
[----:B------:R-:W-:Y:S02]  /*1d60*/  SHF.L.U32 R13, R12, R13, RZ ;  /* 0x0000000d0c0d7219 */ /* 0x000fe400000006ff */
[----:B------:R-:W-:Y:S02]  /*1d70*/  SEL R11, R15, RZ, P2 ;  /* 0x000000ff0f0b7207 */ /* 0x000fe40001000000 */
[----:B------:R-:W-:Y:S02]  /*1d80*/  ISETP.NE.AND P1, PT, R13, RZ, P1 ;  /* 0x000000ff0d00720c */ /* 0x000fe40000f25270 */
[----:B------:R-:W-:Y:S02]  /*1d90*/  SHF.R.U32.HI R11, RZ, R11, R12 ;  /* 0x0000000bff0b7219 */ /* 0x000fe4000001160c */
[----:B------:R-:W-:-:S02]  /*1da0*/  PLOP3.LUT P0, PT, P0, P1, PT, 0xf8, 0x8f ;  /* 0x00000000008f781c */ /* 0x000fc40000703f70 */
[----:B------:R-:W-:Y:S02]  /*1db0*/  SHF.R.U32.HI R13, RZ, 0x1, R11 ;  /* 0x00000001ff0d7819 */ /* 0x000fe4000001160b */
[----:B------:R-:W-:-:S04]  /*1dc0*/  SEL R12, RZ, 0x1, !P0 ;  /* 0x00000001ff0c7807 */ /* 0x000fc80004000000 */
[----:B------:R-:W-:-:S04]  /*1dd0*/  LOP3.LUT R12, R12, 0x1, R13, 0xf8, !PT ;  /* 0x000000010c0c7812 */ /* 0x000fc800078ef80d */
[----:B------:R-:W-:-:S05]  /*1de0*/  LOP3.LUT R12, R12, R11, RZ, 0xc0, !PT ;  /* 0x0000000b0c0c7212 */ /* 0x000fca00078ec0ff */
[----:B------:R-:W-:-:S05]  /*1df0*/  IMAD.IADD R13, R13, 0x1, R12 ;  /* 0x000000010d0d7824 */ /* 0x000fca00078e020c */
[----:B------:R-:W-:Y:S01]  /*1e00*/  LOP3.LUT R2, R13, R2, RZ, 0xfc, !PT ;  /* 0x000000020d027212 */ /* 0x000fe200078efcff */
[----:B------:R-:W-:Y:S06]  /*1e10*/  BRA `(.L_x_42) ;  /* 0x0000000000107947 */ /* 0x000fec0003800000 */
.L_x_41:
[----:B------:R-:W-:-:S04]  /*1e20*/  LOP3.LUT R2, R2, 0x80000000, RZ, 0xc0, !PT ;  /* 0x8000000002027812 */ /* 0x000fc800078ec0ff */
[----:B------:R-:W-:Y:S01]  /*1e30*/  LOP3.LUT R2, R2, 0x7f800000, RZ, 0xfc, !PT ;  /* 0x7f80000002027812 */ /* 0x000fe200078efcff */
[----:B------:R-:W-:Y:S06]  /*1e40*/  BRA `(.L_x_42) ;  /* 0x0000000000047947 */ /* 0x000fec0003800000 */
.L_x_40:
[----:B------:R-:W-:-:S07]  /*1e50*/  LEA R2, R17, R2, 0x17 ;  /* 0x0000000211027211 */ /* 0x000fce00078eb8ff */
.L_x_42:
[----:B------:R-:W-:Y:S05]  /*1e60*/  BSYNC.RECONVERGENT B3 ;  /* 0x0000000000037941 */ /* 0x000fea0003800200 */
.L_x_39:
[----:B------:R-:W-:Y:S05]  /*1e70*/  BRA `(.L_x_43) ;  /* 0x0000000000207947 */ /* 0x000fea0003800000 */
.L_x_38:
[----:B------:R-:W-:-:S04]  /*1e80*/  LOP3.LUT R2, R13, 0x80000000, R2, 0x48, !PT ;  /* 0x800000000d027812 */ /* 0x000fc800078e4802 */
[----:B------:R-:W-:Y:S01]  /*1e90*/  LOP3.LUT R2, R2, 0x7f800000, RZ, 0xfc, !PT ;  /* 0x7f80000002027812 */ /* 0x000fe200078efcff */
[----:B------:R-:W-:Y:S06]  /*1ea0*/  BRA `(.L_x_43) ;  /* 0x0000000000147947 */ /* 0x000fec0003800000 */
.L_x_37:
[----:B------:R-:W-:Y:S01]  /*1eb0*/  LOP3.LUT R2, R13, 0x80000000, R2, 0x48, !PT ;  /* 0x800000000d027812 */ /* 0x000fe200078e4802 */
[----:B------:R-:W-:Y:S06]  /*1ec0*/  BRA `(.L_x_43) ;  /* 0x00000000000c7947 */ /* 0x000fec0003800000 */
.L_x_36:
[----:B------:R-:W0:Y:S01]  /*1ed0*/  MUFU.RSQ R2, -QNAN ;  /* 0xffc0000000027908 */ /* 0x000e220000001400 */
[----:B------:R-:W-:Y:S05]  /*1ee0*/  BRA `(.L_x_43) ;  /* 0x0000000000047947 */ /* 0x000fea0003800000 */
.L_x_35:
[----:B------:R-:W-:-:S07]  /*1ef0*/  FADD.FTZ R2, R2, R0 ;  /* 0x0000000002027221 */ /* 0x000fce0000010000 */
.L_x_43:
[----:B------:R-:W-:Y:S05]  /*1f00*/  BSYNC.RECONVERGENT B2 ;  /* 0x0000000000027941 */ /* 0x000fea0003800200 */
.L_x_33:
[----:B------:R-:W-:-:S04]  /*1f10*/  IMAD.MOV.U32 R11, RZ, RZ, 0x0 ;  /* 0x00000000ff0b7424 */ /* 0x000fc800078e00ff */
[----:B0-----:R-:W-:Y:S05]  /*1f20*/  RET.REL.NODEC R10 `(_Z19calc_grad_global_3diiifPfS_) ;  /* 0xffffffe00a347950 */ /* 0x001fea0003c3ffff */
.L_x_44:
[----:B------:R-:W-:-:S00]  /*1f30*/  BRA `(.L_x_44) ;  /* 0xfffffffc00fc7947 */ /* 0x000fc0000383ffff */
[----:B------:R-:W-:-:S00]  /*1f40*/  NOP ;  /* 0x0000000000007918 */ /* 0x000fc00000000000 */
        /* <DEDUP_REMOVED lines=11> */
.L_x_99:


//--------------------- .text._Z19calc_grad_shared_3diiifPfS_ --------------------------
	.section	.text._Z19calc_grad_shared_3diiifPfS_,"ax",@progbits
	.align	128
        .global         _Z19calc_grad_shared_3diiifPfS_
        .type           _Z19calc_grad_shared_3diiifPfS_,@function
        .size           _Z19calc_grad_shared_3diiifPfS_,(.L_x_101 - _Z19calc_grad_shared_3diiifPfS_)
        .other          _Z19calc_grad_shared_3diiifPfS_,@"STO_CUDA_ENTRY STV_DEFAULT"
_Z19calc_grad_shared_3diiifPfS_:
.text._Z19calc_grad_shared_3diiifPfS_:
[----:B------:R-:W-:Y:S01]  /*0000*/  LDC R1, c[0x0][0x37c] ;  /* 0x0000df00ff017b82 */ /* 0x000fe20000000800 */
[----:B------:R-:W0:Y:S01]  /*0010*/  S2R R0, SR_TID.Y ;  /* 0x0000000000007919 */ /* 0x000e220000002200 */
[----:B------:R-:W1:Y:S06]  /*0020*/  LDCU UR4, c[0x0][0x360] ;  /* 0x00006c00ff0477ac */ /* 0x000e6c0008000800 */
[----:B------:R-:W2:Y:S01]  /*0030*/  LDC.64 R6, c[0x0][0x380] ;  /* 0x0000e000ff067b82 */ /* 0x000ea20000000a00 */
[----:B------:R-:W0:Y:S01]  /*0040*/  S2R R27, SR_CTAID.Y ;  /* 0x00000000001b7919 */ /* 0x000e220000002600 */
[----:B------:R-:W0:Y:S01]  /*0050*/  LDCU UR5, c[0x0][0x364] ;  /* 0x00006c80ff0577ac */ /* 0x000e220008000800 */
[----:B------:R-:W1:Y:S01]  /*0060*/  S2R R2, SR_TID.X ;  /* 0x0000000000027919 */ /* 0x000e620000002100 */
[----:B------:R-:W3:Y:S01]  /*0070*/  LDCU UR6, c[0x0][0x368] ;  /* 0x00006d00ff0677ac */ /* 0x000ee20008000800 */
[----:B------:R-:W1:Y:S01]  /*0080*/  S2R R5, SR_CTAID.X ;  /* 0x0000000000057919 */ /* 0x000e620000002500 */
[----:B------:R-:W4:Y:S01]  /*0090*/  LDCU UR7, c[0x0][0x388] ;  /* 0x00007100ff0777ac */ /* 0x000f220008000800 */
[----:B------:R-:W3:Y:S01]  /*00a0*/  S2R R14, SR_TID.Z ;  /* 0x00000000000e7919 */ /* 0x000ee20000002300 */
[----:B------:R-:W3:Y:S01]  /*00b0*/  S2R R3, SR_CTAID.Z ;  /* 0x0000000000037919 */ /* 0x000ee20000002700 */
[----:B0-----:R-:W-:-:S05]  /*00c0*/  IMAD R27, R27, UR5, R0 ;  /* 0x000000051b1b7c24 */ /* 0x001fca000f8e0200 */
[----:B--2---:R-:W-:Y:S01]  /*00d0*/  ISETP.GE.AND P0, PT, R27, R7, PT ;  /* 0x000000071b00720c */ /* 0x004fe20003f06270 */
[----:B-1----:R-:W-:-:S05]  /*00e0*/  IMAD R5, R5, UR4, R2 ;  /* 0x0000000405057c24 */ /* 0x002fca000f8e0202 */
[----:B------:R-:W-:Y:S01]  /*00f0*/  ISETP.GE.OR P0, PT, R5, R6, P0 ;  /* 0x000000060500720c */ /* 0x000fe20000706670 */
[----:B---3--:R-:W-:-:S05]  /*0100*/  IMAD R3, R3, UR6, R14 ;  /* 0x0000000603037c24 */ /* 0x008fca000f8e020e */
[----:B----4-:R-:W-:-:S13]  /*0110*/  ISETP.GE.OR P0, PT, R3, UR7, P0 ;  /* 0x0000000703007c0c */ /* 0x010fda0008706670 */
[----:B------:R-:W-:Y:S05]  /*0120*/  @P0 EXIT ;  /* 0x000000000000094d */ /* 0x000fea0003800000 */
[----:B------:R-:W0:Y:S01]  /*0130*/  LDC.64 R8, c[0x0][0x398] ;  /* 0x0000e600ff087b82 */ /* 0x000e220000000a00 */
[----:B------:R-:W-:Y:S01]  /*0140*/  IMAD R26, R7, R6, RZ ;  /* 0x00000006071a7224 */ /* 0x000fe200078e02ff */
[----:B------:R-:W1:Y:S01]  /*0150*/  LDCU.64 UR6, c[0x0][0x358] ;  /* 0x00006b00ff0677ac */ /* 0x000e620008000a00 */
[----:B------:R-:W-:Y:S02]  /*0160*/  ISETP.NE.AND P0, PT, R5, RZ, PT ;  /* 0x000000ff0500720c */ /* 0x000fe40003f05270 */
[----:B------:R-:W-:Y:S02]  /*0170*/  IMAD R7, R3, R26, RZ ;  /* 0x0000001a03077224 */ /* 0x000fe400078e02ff */
[----:B------:R-:W-:Y:S02]  /*0180*/  ISETP.NE.OR P0, PT, R2, RZ, !P0 ;  /* 0x000000ff0200720c */ /* 0x000fe40004705670 */
[----:B------:R-:W-:-:S04]  /*0190*/  IMAD R22, R27, R6, R7 ;  /* 0x000000061b167224 */ /* 0x000fc800078e0207 */
[----:B------:R-:W-:-:S04]  /*01a0*/  IMAD.IADD R22, R5, 0x1, R22 ;  /* 0x0000000105167824 */ /* 0x000fc800078e0216 */
[----:B0-----:R-:W-:-:S05]  /*01b0*/  IMAD.WIDE R10, R22, 0x4, R8 ;  /* 0x00000004160a7825 */ /* 0x001fca00078e0208 */
[----:B-1----:R-:W2:Y:S04]  /*01c0*/  LDG.E R13, desc[UR6][R10.64] ;  /* 0x000000060a0d7981 */ /* 0x002ea8000c1e1900 */
[----:B------:R-:W3:Y:S01]  /*01d0*/  @!P0 LDG.E R12, desc[UR6][R10.64+-0x4] ;  /* 0xfffffc060a0c8981 */ /* 0x000ee2000c1e1900 */
[----:B------:R-:W0:Y:S01]  /*01e0*/  S2UR UR5, SR_CgaCtaId ;  /* 0x00000000000579c3 */ /* 0x000e220000008800 */
[----:B------:R-:W-:Y:S01]  /*01f0*/  UMOV UR4, 0x400 ;  /* 0x0000040000047882 */ /* 0x000fe20000000000 */
[----:B------:R-:W-:Y:S01]  /*0200*/  ISETP.NE.AND P1, PT, R27, RZ, PT ;  /* 0x000000ff1b00720c */ /* 0x000fe20003f25270 */
[----:B------:R-:W-:Y:S03]  /*0210*/  BSSY.RECONVERGENT B0, `(.L_x_45) ;  /* 0x000000f000007945 */ /* 0x000fe60003800200 */
[----:B------:R-:W-:Y:S01]  /*0220*/  ISETP.NE.OR P1, PT, R0, RZ, !P1 ;  /* 0x000000ff0000720c */ /* 0x000fe20004f25670 */
[----:B0-----:R-:W-:-:S06]  /*0230*/  ULEA UR4, UR5, UR4, 0x18 ;  /* 0x0000000405047291 */ /* 0x001fcc000f8ec0ff */
[----:B------:R-:W-:-:S05]  /*0240*/  LEA R15, R14, UR4, 0x8 ;  /* 0x000000040e0f7c11 */ /* 0x000fca000f8e40ff */
[----:B------:R-:W-:-:S04]  /*0250*/  VIADD R17, R15, 0x100 ;  /* 0x000001000f117836 */ /* 0x000fc80000000000 */
[----:B------:R-:W-:-:S04]  /*0260*/  IMAD R17, R0, 0x20, R17 ;  /* 0x0000002000117824 */ /* 0x000fc800078e0211 */
[----:B------:R-:W-:-:S05]  /*0270*/  IMAD R4, R2, 0x4, R17 ;  /* 0x0000000402047824 */ /* 0x000fca00078e0211 */
[----:B--2---:R0:W-:Y:S04]  /*0280*/  STS [R4+0x24], R13 ;  /* 0x0000240d04007388 */ /* 0x0041e80000000800 */
[----:B---3--:R0:W-:Y:S01]  /*0290*/  @!P0 STS [R17+0x20], R12 ;  /* 0x0000200c11008388 */ /* 0x0081e20000000800 */
[----:B------:R-:W-:Y:S05]  /*02a0*/  @!P0 BRA `(.L_x_46) ;  /* 0x0000000000148947 */ /* 0x000fea0003800000 */
[----:B------:R-:W-:-:S04]  /*02b0*/  ISETP.NE.AND P0, PT, R2, 0x5, PT ;  /* 0x000000050200780c */ /* 0x000fc80003f05270 */
[----:B------:R-:W-:-:S13]  /*02c0*/  ISETP.EQ.OR P0, PT, R5, RZ, P0 ;  /* 0x000000ff0500720c */ /* 0x000fda0000702670 */
[----:B------:R-:W-:Y:S05]  /*02d0*/  @P0 BRA `(.L_x_46) ;  /* 0x0000000000080947 */ /* 0x000fea0003800000 */
[----:B0-----:R-:W2:Y:S04]  /*02e0*/  LDG.E R13, desc[UR6][R10.64+0x4] ;  /* 0x000004060a0d7981 */ /* 0x001ea8000c1e1900 */
[----:B--2---:R1:W-:Y:S02]  /*02f0*/  STS [R4+0x28], R13 ;  /* 0x0000280d04007388 */ /* 0x0043e40000000800 */
.L_x_46:
[----:B------:R-:W-:Y:S05]  /*0300*/  BSYNC.RECONVERGENT B0 ;  /* 0x0000000000007941 */ /* 0x000fea0003800200 */
.L_x_45:
[----:B------:R-:W-:Y:S04]  /*0310*/  BSSY.RECONVERGENT B0, `(.L_x_47) ;  /* 0x000000f000007945 */ /* 0x000fe80003800200 */
[----:B------:R-:W-:Y:S05]  /*0320*/  @P1 BRA `(.L_x_48) ;  /* 0x00000000001c1947 */ /* 0x000fea0003800000 */
[----:B0-----:R-:W-:-:S05]  /*0330*/  IMAD R12, R27, R6, -R6 ;  /* 0x000000061b0c7224 */ /* 0x001fca00078e0a06 */
[----:B-1----:R-:W-:-:S05]  /*0340*/  IADD3 R13, PT, PT, R7, R12, R5 ;  /* 0x0000000c070d7210 */ /* 0x002fca0007ffe005 */
[----:B------:R-:W-:-:S06]  /*0350*/  IMAD.WIDE R12, R13, 0x4, R8 ;  /* 0x000000040d0c7825 */ /* 0x000fcc00078e0208 */
[----:B------:R-:W2:Y:S01]  /*0360*/  LDG.E R12, desc[UR6][R12.64] ;  /* 0x000000060c0c7981 */ /* 0x000ea2000c1e1900 */
[----:B------:R-:W-:-:S05]  /*0370*/  IMAD R15, R2, 0x4, R15 ;  /* 0x00000004020f7824 */ /* 0x000fca00078e020f */
[----:B--2---:R0:W-:Y:S01]  /*0380*/  STS [R15+0x104], R12 ;  /* 0x0001040c0f007388 */ /* 0x0041e20000000800 */
[----:B------:R-:W-:Y:S05]  /*0390*/  BRA `(.L_x_49) ;  /* 0x0000000000187947 */ /* 0x000fea0003800000 */
.L_x_48:
[----:B------:R-:W-:-:S04]  /*03a0*/  ISETP.NE.AND P0, PT, R0, 0x5, PT ;  /* 0x000000050000780c */ /* 0x000fc80003f05270 */
[----:B------:R-:W-:-:S13]  /*03b0*/  ISETP.EQ.OR P0, PT, R27, RZ, P0 ;  /* 0x000000ff1b00720c */ /* 0x000fda0000702670 */
[----:B------:R-:W-:Y:S05]  /*03c0*/  @P0 BRA `(.L_x_49) ;  /* 0x00000000000c0947 */ /* 0x000fea0003800000 */
[----:B01----:R-:W-:-:S06]  /*03d0*/  IMAD.WIDE R12, R6, 0x4, R10 ;  /* 0x00000004060c7825 */ /* 0x003fcc00078e020a */
[----:B------:R-:W2:Y:S04]  /*03e0*/  LDG.E R13, desc[UR6][R12.64] ;  /* 0x000000060c0d7981 */ /* 0x000ea8000c1e1900 */
[----:B--2---:R2:W-:Y:S02]  /*03f0*/  STS [R4+0x44], R13 ;  /* 0x0000440d04007388 */ /* 0x0045e40000000800 */
.L_x_49:
[----:B------:R-:W-:Y:S05]  /*0400*/  BSYNC.RECONVERGENT B0 ;  /* 0x0000000000007941 */ /* 0x000fea0003800200 */
.L_x_47:
[----:B------:R-:W-:Y:S01]  /*0410*/  ISETP.NE.AND P0, PT, R3, RZ, PT ;  /* 0x000000ff0300720c */ /* 0x000fe20003f05270 */
[----:B------:R-:W-:Y:S03]  /*0420*/  BSSY.RECONVERGENT B0, `(.L_x_50) ;  /* 0x0000011000007945 */ /* 0x000fe60003800200 */
[----:B------:R-:W-:-:S13]  /*0430*/  ISETP.NE.OR P0, PT, R14, RZ, !P0 ;  /* 0x000000ff0e00720c */ /* 0x000fda0004705670 */
[----:B------:R-:W-:Y:S05]  /*0440*/  @P0 BRA `(.L_x_51) ;  /* 0x0000000000200947 */ /* 0x000fea0003800000 */
[----:B------:R-:W-:-:S05]  /*0450*/  IMAD R10, R27, R6, R5 ;  /* 0x000000061b0a7224 */ /* 0x000fca00078e0205 */
[----:B------:R-:W-:-:S05]  /*0460*/  IADD3 R7, PT, PT, R10, R7, -R26 ;  /* 0x000000070a077210 */ /* 0x000fca0007ffe81a */
[----:B------:R-:W-:-:S06]  /*0470*/  IMAD.WIDE R8, R7, 0x4, R8 ;  /* 0x0000000407087825 */ /* 0x000fcc00078e0208 */
[----:B------:R-:W3:Y:S01]  /*0480*/  LDG.E R8, desc[UR6][R8.64] ;  /* 0x0000000608087981 */ /* 0x000ee2000c1e1900 */
[----:B------:R-:W-:-:S05]  /*0490*/  LEA R7, R0, UR4, 0x5 ;  /* 0x0000000400077c11 */ /* 0x000fca000f8e28ff */
[----:B------:R-:W-:-:S05]  /*04a0*/  IMAD R7, R2, 0x4, R7 ;  /* 0x0000000402077824 */ /* 0x000fca00078e0207 */
[----:B---3--:R3:W-:Y:S01]  /*04b0*/  STS [R7+0x24], R8 ;  /* 0x0000240807007388 */ /* 0x0087e20000000800 */
[----:B------:R-:W-:Y:S05]  /*04c0*/  BRA `(.L_x_52) ;  /* 0x0000000000187947 */ /* 0x000fea0003800000 */
.L_x_51:
[----:B------:R-:W-:-:S04]  /*04d0*/  ISETP.NE.AND P0, PT, R14, 0x5, PT ;  /* 0x000000050e00780c */ /* 0x000fc80003f05270 */
[----:B------:R-:W-:-:S13]  /*04e0*/  ISETP.EQ.OR P0, PT, R3, RZ, P0 ;  /* 0x000000ff0300720c */ /* 0x000fda0000702670 */
[----:B------:R-:W-:Y:S05]  /*04f0*/  @P0 BRA `(.L_x_52) ;  /* 0x00000000000c0947 */ /* 0x000fea0003800000 */
[----:B------:R-:W-:-:S06]  /*0500*/  IMAD.WIDE R10, R26, 0x4, R10 ;  /* 0x000000041a0a7825 */ /* 0x000fcc00078e020a */
[----:B------:R-:W3:Y:S04]  /*0510*/  LDG.E R11, desc[UR6][R10.64] ;  /* 0x000000060a0b7981 */ /* 0x000ee8000c1e1900 */
[----:B---3--:R4:W-:Y:S02]  /*0520*/  STS [R4+0x124], R11 ;  /* 0x0001240b04007388 */ /* 0x0089e40000000800 */
.L_x_52:
[----:B------:R-:W-:Y:S05]  /*0530*/  BSYNC.RECONVERGENT B0 ;  /* 0x0000000000007941 */ /* 0x000fea0003800200 */
.L_x_50:
[----:B------:R-:W0:Y:S08]  /*0540*/  LDC R0, c[0x0][0x38c] ;  /* 0x0000e300ff007b82 */ /* 0x000e300000000800 */
[----:B------:R-:W-:Y:S01]  /*0550*/  BAR.SYNC.DEFER_BLOCKING 0x0 ;  /* 0x0000000000007b1d */ /* 0x000fe20000010000 */
[----:B------:R-:W-:-:S05]  /*0560*/  ISETP.NE.AND P0, PT, R5, RZ, PT ;  /* 0x000000ff0500720c */ /* 0x000fca0003f05270 */
[----:B------:R-:W-:Y:S08]  /*0570*/  BSSY.RECONVERGENT B0, `(.L_x_53) ;  /* 0x0000048000007945 */ /* 0x000ff00003800200 */
[----:B------:R-:W-:Y:S05]  /*0580*/  @P0 BRA `(.L_x_54) ;  /* 0x0000000000480947 */ /* 0x000fea0003800000 */
[----:B------:R-:W-:Y:S01]  /*0590*/  LDS R2, [R4+0x28] ;  /* 0x0000280004027984 */ /* 0x000fe20000000800 */
[----:B------:R-:W5:Y:S01]  /*05a0*/  LDC R9, c[0x0][0x38c] ;  /* 0x0000e300ff097b82 */ /* 0x000f620000000800 */
[----:B------:R-:W-:Y:S02]  /*05b0*/  BSSY.RECONVERGENT B1, `(.L_x_55) ;  /* 0x000000e000017945 */ /* 0x000fe40003800200 */
[----:B------:R-:W1:Y:S01]  /*05c0*/  LDS R5, [R4+0x24] ;  /* 0x0000240004057984 */ /* 0x000e620000000800 */
[----:B-----5:R-:W3:Y:S02]  /*05d0*/  MUFU.RCP R6, R9 ;  /* 0x0000000900067308 */ /* 0x020ee40000001000 */
[----:B---3--:R-:W-:Y:S01]  /*05e0*/  FFMA R7, R6, -R9, 1 ;  /* 0x3f80000006077423 */ /* 0x008fe20000000809 */
[----:B-1----:R-:W-:-:S03]  /*05f0*/  FADD R2, R2, -R5 ;  /* 0x8000000502027221 */ /* 0x002fc60000000000 */
[----:B------:R-:W-:Y:S02]  /*0600*/  FFMA R7, R6, R7, R6 ;  /* 0x0000000706077223 */ /* 0x000fe40000000006 */
[----:B------:R-:W1:Y:S02]  /*0610*/  FCHK P0, R2, R9 ;  /* 0x0000000902007302 */ /* 0x000e640000000000 */
[----:B------:R-:W-:-:S04]  /*0620*/  FFMA R5, R2, R7, RZ ;  /* 0x0000000702057223 */ /* 0x000fc800000000ff */
[----:B------:R-:W-:-:S04]  /*0630*/  FFMA R6, R5, -R9, R2 ;  /* 0x8000000905067223 */ /* 0x000fc80000000002 */
[----:B------:R-:W-:Y:S01]  /*0640*/  FFMA R5, R7, R6, R5 ;  /* 0x0000000607057223 */ /* 0x000fe20000000005 */
[----:B-1----:R-:W-:Y:S06]  /*0650*/  @!P0 BRA `(.L_x_56) ;  /* 0x00000000000c8947 */ /* 0x002fec0003800000 */
[----:B------:R-:W-:-:S07]  /*0660*/  MOV R6, 0x680 ;  /* 0x0000068000067802 */ /* 0x000fce0000000f00 */
[----:B0-2-4-:R-:W-:Y:S05]  /*0670*/  CALL.REL.NOINC `($__internal_3_$__cuda_sm3x_div_rn_noftz_f32_slowpath) ;  /* 0x0000001000d07944 */ /* 0x015fea0003c00000 */
[----:B------:R-:W-:-:S07]  /*0680*/  MOV R5, R2 ;  /* 0x0000000200057202 */ /* 0x000fce0000000f00 */
.L_x_56:
[----:B------:R-:W-:Y:S05]  /*0690*/  BSYNC.RECONVERGENT B1 ;  /* 0x0000000000017941 */ /* 0x000fea0003800200 */
.L_x_55:
[----:B------:R-:W-:Y:S05]  /*06a0*/  BRA `(.L_x_57) ;  /* 0x0000000000d07947 */ /* 0x000fea0003800000 */
.L_x_54:
[----:B------:R-:W-:-:S05]  /*06b0*/  VIADD R6, R6, 0xffffffff ;  /* 0xffffffff06067836 */ /* 0x000fca0000000000 */
[----:B------:R-:W-:-:S13]  /*06c0*/  ISETP.NE.AND P0, PT, R5, R6, PT ;  /* 0x000000060500720c */ /* 0x000fda0003f05270 */
[----:B------:R-:W-:Y:S05]  /*06d0*/  @P0 BRA `(.L_x_58) ;  /* 0x00000000004c0947 */ /* 0x000fea0003800000 */
[----:B------:R-:W-:Y:S01]  /*06e0*/  LDS R2, [R4+0x24] ;  /* 0x0000240004027984 */ /* 0x000fe20000000800 */
[----:B---3--:R-:W3:Y:S01]  /*06f0*/  LDC R8, c[0x0][0x38c] ;  /* 0x0000e300ff087b82 */ /* 0x008ee20000000800 */
[----:B------:R-:W-:Y:S02]  /*0700*/  BSSY.RECONVERGENT B1, `(.L_x_59) ;  /* 0x000000e000017945 */ /* 0x000fe40003800200 */
[----:B------:R-:W5:Y:S01]  /*0710*/  LDS R5, [R4+0x20] ;  /* 0x0000200004057984 */ /* 0x000f620000000800 */
[----:B---3--:R-:W3:Y:S02]  /*0720*/  MUFU.RCP R7, R8 ;  /* 0x0000000800077308 */ /* 0x008ee40000001000 */
[----:B---3--:R-:W-:Y:S01]  /*0730*/  FFMA R6, R7, -R8, 1 ;  /* 0x3f80000007067423 */ /* 0x008fe20000000808 */
[----:B-----5:R-:W-:-:S03]  /*0740*/  FADD R5, R2, -R5 ;  /* 0x8000000502057221 */ /* 0x020fc60000000000 */
[----:B------:R-:W-:Y:S02]  /*0750*/  FFMA R2, R7, R6, R7 ;  /* 0x0000000607027223 */ /* 0x000fe40000000007 */
[----:B------:R-:W3:Y:S02]  /*0760*/  FCHK P0, R5, R8 ;  /* 0x0000000805007302 */ /* 0x000ee40000000000 */
[----:B------:R-:W-:-:S04]  /*0770*/  FFMA R6, R2, R5, RZ ;  /* 0x0000000502067223 */ /* 0x000fc800000000ff */
[----:B------:R-:W-:-:S04]  /*0780*/  FFMA R7, R6, -R8, R5 ;  /* 0x8000000806077223 */ /* 0x000fc80000000005 */
[----:B------:R-:W-:Y:S01]  /*0790*/  FFMA R2, R2, R7, R6 ;  /* 0x0000000702027223 */ /* 0x000fe20000000006 */
[----:B---3--:R-:W-:Y:S06]  /*07a0*/  @!P0 BRA `(.L_x_60) ;  /* 0x00000000000c8947 */ /* 0x008fec0003800000 */
[----:B------:R-:W-:Y:S01]  /*07b0*/  IMAD.MOV.U32 R2, RZ, RZ, R5 ;  /* 0x000000ffff027224 */ /* 0x000fe200078e0005 */
[----:B------:R-:W-:-:S07]  /*07c0*/  MOV R6, 0x7e0 ;  /* 0x000007e000067802 */ /* 0x000fce0000000f00 */
[----:B012-4-:R-:W-:Y:S05]  /*07d0*/  CALL.REL.NOINC `($__internal_3_$__cuda_sm3x_div_rn_noftz_f32_slowpath) ;  /* 0x0000001000787944 */ /* 0x017fea0003c00000 */
.L_x_60:
[----:B------:R-:W-:Y:S05]  /*07e0*/  BSYNC.RECONVERGENT B1 ;  /* 0x0000000000017941 */ /* 0x000fea0003800200 */
.L_x_59:
[----:B------:R-:W-:Y:S01]  /*07f0*/  IMAD.MOV.U32 R5, RZ, RZ, R2 ;  /* 0x000000ffff057224 */ /* 0x000fe200078e0002 */
[----:B------:R-:W-:Y:S06]  /*0800*/  BRA `(.L_x_57) ;  /* 0x0000000000787947 */ /* 0x000fec0003800000 */
.L_x_58:
[----:B------:R-:W3:Y:S01]  /*0810*/  LDCU UR4, c[0x0][0x38c] ;  /* 0x00007180ff0477ac */ /* 0x000ee20008000800 */
[----:B------:R-:W-:Y:S01]  /*0820*/  LDS R2, [R4+0x28] ;  /* 0x0000280004027984 */ /* 0x000fe20000000800 */
[----:B------:R-:W-:Y:S01]  /*0830*/  IMAD.MOV.U32 R6, RZ, RZ, 0x1 ;  /* 0x00000001ff067424 */ /* 0x000fe200078e00ff */
[----:B------:R-:W-:Y:S02]  /*0840*/  BSSY.RECONVERGENT B1, `(.L_x_61) ;  /* 0x0000019000017945 */ /* 0x000fe40003800200 */
[----:B------:R-:W5:Y:S01]  /*0850*/  LDS R5, [R4+0x20] ;  /* 0x0000200004057984 */ /* 0x000f620000000800 */
[----:B---3--:R-:W3:Y:S02]  /*0860*/  F2F.F64.F32 R8, UR4 ;  /* 0x0000000400087d10 */ /* 0x008ee40008201800 */
[----:B---3--:R-:W-:-:S06]  /*0870*/  DADD R8, R8, R8 ;  /* 0x0000000008087229 */ /* 0x008fcc0000000008 */
[----:B------:R-:W4:Y:S01]  /*0880*/  MUFU.RCP64H R7, R9 ;  /* 0x0000000900077308 */ /* 0x000f220000001800 */
[----:B-----5:R-:W-:-:S07]  /*0890*/  FADD R2, R2, -R5 ;  /* 0x8000000502027221 */ /* 0x020fce0000000000 */
[----:B012---:R-:W0:Y:S01]  /*08a0*/  F2F.F64.F32 R12, R2 ;  /* 0x00000002000c7310 */ /* 0x007e220000201800 */
[----:B----4-:R-:W-:-:S08]  /*08b0*/  DFMA R10, -R8, R6, 1 ;  /* 0x3ff00000080a742b */ /* 0x010fd00000000106 */
[----:B------:R-:W-:Y:S01]  /*08c0*/  DFMA R10, R10, R10, R10 ;  /* 0x0000000a0a0a722b */ /* 0x000fe2000000000a */
[----:B0-----:R-:W-:-:S07]  /*08d0*/  FSETP.GEU.AND P1, PT, |R13|, 6.5827683646048100446e-37, PT ;  /* 0x036000000d00780b */ /* 0x001fce0003f2e200 */
[----:B------:R-:W-:-:S08]  /*08e0*/  DFMA R10, R6, R10, R6 ;  /* 0x0000000a060a722b */ /* 0x000fd00000000006 */
[----:B------:R-:W-:-:S08]  /*08f0*/  DFMA R6, -R8, R10, 1 ;  /* 0x3ff000000806742b */ /* 0x000fd0000000010a */
[----:B------:R-:W-:-:S08]  /*0900*/  DFMA R6, R10, R6, R10 ;  /* 0x000000060a06722b */ /* 0x000fd0000000000a */
[----:B------:R-:W-:-:S08]  /*0910*/  DMUL R10, R12, R6 ;  /* 0x000000060c0a7228 */ /* 0x000fd00000000000 */
[----:B------:R-:W-:-:S08]  /*0920*/  DFMA R14, -R8, R10, R12 ;  /* 0x0000000a080e722b */ /* 0x000fd0000000010c */
[----:B------:R-:W-:-:S10]  /*0930*/  DFMA R6, R6, R14, R10 ;  /* 0x0000000e0606722b */ /* 0x000fd4000000000a */
[----:B------:R-:W-:-:S05]  /*0940*/  FFMA R5, RZ, R9, R7 ;  /* 0x00000009ff057223 */ /* 0x000fca0000000007 */
[----:B------:R-:W-:-:S13]  /*0950*/  FSETP.GT.AND P0, PT, |R5|, 1.469367938527859385e-39, PT ;  /* 0x001000000500780b */ /* 0x000fda0003f04200 */
[----:B------:R-:W-:Y:S05]  /*0960*/  @P0 BRA P1, `(.L_x_62) ;  /* 0x0000000000180947 */ /* 0x000fea0000800000 */
[----:B------:R-:W-:Y:S01]  /*0970*/  IMAD.MOV.U32 R6, RZ, RZ, R8 ;  /* 0x000000ffff067224 */ /* 0x000fe200078e0008 */
[----:B------:R-:W-:Y:S02]  /*0980*/  MOV R7, R9 ;  /* 0x0000000900077202 */ /* 0x000fe40000000f00 */
[----:B------:R-:W-:-:S07]  /*0990*/  MOV R2, 0x9b0 ;  /* 0x000009b000027802 */ /* 0x000fce0000000f00 */
[----:B------:R-:W-:Y:S05]  /*09a0*/  CALL.REL.NOINC `($__internal_2_$__cuda_sm20_div_rn_f64_full) ;  /* 0x0000000800907944 */ /* 0x000fea0003c00000 */
[----:B------:R-:W-:Y:S02]  /*09b0*/  IMAD.MOV.U32 R6, RZ, RZ, R16 ;  /* 0x000000ffff067224 */ /* 0x000fe400078e0010 */
[----:B------:R-:W-:-:S07]  /*09c0*/  IMAD.MOV.U32 R7, RZ, RZ, R17 ;  /* 0x000000ffff077224 */ /* 0x000fce00078e0011 */
.L_x_62:
[----:B------:R-:W-:Y:S05]  /*09d0*/  BSYNC.RECONVERGENT B1 ;  /* 0x0000000000017941 */ /* 0x000fea0003800200 */
.L_x_61:
[----:B------:R3:W0:Y:S02]  /*09e0*/  F2F.F32.F64 R5, R6 ;  /* 0x0000000600057310 */ /* 0x0006240000301000 */
.L_x_57:
[----:B------:R-:W-:Y:S05]  /*09f0*/  BSYNC.RECONVERGENT B0 ;  /* 0x0000000000007941 */ /* 0x000fea0003800200 */
.L_x_53:
[----:B---3--:R-:W3:Y:S01]  /*0a00*/  LDC.64 R6, c[0x0][0x390] ;  /* 0x0000e400ff067b82 */ /* 0x008ee20000000a00 */
[----:B------:R-:W-:Y:S01]  /*0a10*/  ISETP.NE.AND P0, PT, R27, RZ, PT ;  /* 0x000000ff1b00720c */ /* 0x000fe20003f05270 */
[----:B------:R-:W-:Y:S01]  /*0a20*/  BSSY.RECONVERGENT B0, `(.L_x_63) ;  /* 0x000004a000007945 */ /* 0x000fe20003800200 */
[----:B---3--:R-:W-:-:S05]  /*0a30*/  IMAD.WIDE R22, R22, 0x4, R6 ;  /* 0x0000000416167825 */ /* 0x008fca00078e0206 */
[----:B0-----:R0:W-:Y:S06]  /*0a40*/  STG.E desc[UR6][R22.64], R5 ;  /* 0x0000000516007986 */ /* 0x0011ec000c101906 */
[----:B------:R-:W-:Y:S05]  /*0a50*/  @P0 BRA `(.L_x_64) ;  /* 0x0000000000480947 */ /* 0x000fea0003800000 */
[----:B------:R-:W-:Y:S01]  /*0a60*/  LDS R2, [R4+0x44] ;  /* 0x0000440004027984 */ /* 0x000fe20000000800 */
[----:B------:R-:W3:Y:S01]  /*0a70*/  LDC R8, c[0x0][0x38c] ;  /* 0x0000e300ff087b82 */ /* 0x000ee20000000800 */
[----:B------:R-:W-:Y:S02]  /*0a80*/  BSSY.RECONVERGENT B1, `(.L_x_65) ;  /* 0x000000e000017945 */ /* 0x000fe40003800200 */
[----:B0-----:R-:W0:Y:S01]  /*0a90*/  LDS R5, [R4+0x24] ;  /* 0x0000240004057984 */ /* 0x001e220000000800 */
[----:B---3--:R-:W3:Y:S02]  /*0aa0*/  MUFU.RCP R7, R8 ;  /* 0x0000000800077308 */ /* 0x008ee40000001000 */
[----:B---3--:R-:W-:Y:S01]  /*0ab0*/  FFMA R6, R7, -R8, 1 ;  /* 0x3f80000007067423 */ /* 0x008fe20000000808 */
[----:B0-----:R-:W-:-:S03]  /*0ac0*/  FADD R5, R2, -R5 ;  /* 0x8000000502057221 */ /* 0x001fc60000000000 */
[----:B------:R-:W-:Y:S02]  /*0ad0*/  FFMA R2, R7, R6, R7 ;  /* 0x0000000607027223 */ /* 0x000fe40000000007 */
[----:B------:R-:W0:Y:S02]  /*0ae0*/  FCHK P0, R5, R8 ;  /* 0x0000000805007302 */ /* 0x000e240000000000 */
[----:B------:R-:W-:-:S04]  /*0af0*/  FFMA R6, R2, R5, RZ ;  /* 0x0000000502067223 */ /* 0x000fc800000000ff */
[----:B------:R-:W-:-:S04]  /*0b00*/  FFMA R7, R6, -R8, R5 ;  /* 0x8000000806077223 */ /* 0x000fc80000000005 */
[----:B------:R-:W-:Y:S01]  /*0b10*/  FFMA R2, R2, R7, R6 ;  /* 0x0000000702027223 */ /* 0x000fe20000000006 */
[----:B0-----:R-:W-:Y:S06]  /*0b20*/  @!P0 BRA `(.L_x_66) ;  /* 0x00000000000c8947 */ /* 0x001fec0003800000 */
[----:B------:R-:W-:Y:S01]  /*0b30*/  IMAD.MOV.U32 R2, RZ, RZ, R5 ;  /* 0x000000ffff027224 */ /* 0x000fe200078e0005 */
[----:B------:R-:W-:-:S07]  /*0b40*/  MOV R6, 0xb60 ;  /* 0x00000b6000067802 */ /* 0x000fce0000000f00 */
[----:B-12-4-:R-:W-:Y:S05]  /*0b50*/  CALL.REL.NOINC `($__internal_3_$__cuda_sm3x_div_rn_noftz_f32_slowpath) ;  /* 0x0000000c00987944 */ /* 0x016fea0003c00000 */
.L_x_66:
[----:B------:R-:W-:Y:S05]  /*0b60*/  BSYNC.RECONVERGENT B1 ;  /* 0x0000000000017941 */ /* 0x000fea0003800200 */
.L_x_65:
[----:B------:R-:W-:Y:S05]  /*0b70*/  BRA `(.L_x_67) ;  /* 0x0000000000d07947 */ /* 0x000fea0003800000 */
.L_x_64:
[----:B------:R-:W3:Y:S02]  /*0b80*/  LDCU UR4, c[0x0][0x384] ;  /* 0x00007080ff0477ac */ /* 0x000ee40008000800 */
[----:B---3--:R-:W-:-:S06]  /*0b90*/  UIADD3 UR4, UPT, UPT, UR4, -0x1, URZ ;  /* 0xffffffff04047890 */ /* 0x008fcc000fffe0ff */
[----:B------:R-:W-:-:S13]  /*0ba0*/  ISETP.NE.AND P0, PT, R27, UR4, PT ;  /* 0x000000041b007c0c */ /* 0x000fda000bf05270 */
        /* <DEDUP_REMOVED lines=17> */
.L_x_70:
[----:B------:R-:W-:Y:S05]  /*0cc0*/  BSYNC.RECONVERGENT B1 ;  /* 0x0000000000017941 */ /* 0x000fea0003800200 */
.L_x_69:
[----:B------:R-:W-:Y:S05]  /*0cd0*/  BRA `(.L_x_67) ;  /* 0x0000000000787947 */ /* 0x000fea0003800000 */
.L_x_68:
[----:B------:R-:W3:Y:S01]  /*0ce0*/  LDCU UR4, c[0x0][0x38c] ;  /* 0x00007180ff0477ac */ /* 0x000ee20008000800 */
[----:B------:R-:W-:Y:S01]  /*0cf0*/  LDS R2, [R4+0x44] ;  /* 0x0000440004027984 */ /* 0x000fe20000000800 */
[----:B------:R-:W-:Y:S01]  /*0d00*/  IMAD.MOV.U32 R6, RZ, RZ, 0x1 ;  /* 0x00000001ff067424 */ /* 0x000fe200078e00ff */
[----:B------:R-:W-:Y:S02]  /*0d10*/  BSSY.RECONVERGENT B1, `(.L_x_71) ;  /* 0x0000019000017945 */ /* 0x000fe40003800200 */
[----:B0-----:R-:W0:Y:S01]  /*0d20*/  LDS R5, [R4+0x4] ;  /* 0x0000040004057984 */ /* 0x001e220000000800 */
[----:B---3--:R-:W3:Y:S02]  /*0d30*/  F2F.F64.F32 R8, UR4 ;  /* 0x0000000400087d10 */ /* 0x008ee40008201800 */
[----:B---3--:R-:W-:-:S06]  /*0d40*/  DADD R8, R8, R8 ;  /* 0x0000000008087229 */ /* 0x008fcc0000000008 */
[----:B------:R-:W4:Y:S01]  /*0d50*/  MUFU.RCP64H R7, R9 ;  /* 0x0000000900077308 */ /* 0x000f220000001800 */
[----:B0-----:R-:W-:-:S07]  /*0d60*/  FADD R2, R2, -R5 ;  /* 0x8000000502027221 */ /* 0x001fce0000000000 */
[----:B-12---:R-:W0:Y:S01]  /*0d70*/  F2F.F64.F32 R12, R2 ;  /* 0x00000002000c7310 */ /* 0x006e220000201800 */
        /* <DEDUP_REMOVED lines=12> */
[----:B------:R-:W-:Y:S01]  /*0e40*/  MOV R6, R8 ;  /* 0x0000000800067202 */ /* 0x000fe20000000f00 */
[----:B------:R-:W-:Y:S01]  /*0e50*/  IMAD.MOV.U32 R7, RZ, RZ, R9 ;  /* 0x000000ffff077224 */ /* 0x000fe200078e0009 */
[----:B------:R-:W-:-:S07]  /*0e60*/  MOV R2, 0xe80 ;  /* 0x00000e8000027802 */ /* 0x000fce0000000f00 */
[----:B------:R-:W-:Y:S05]  /*0e70*/  CALL.REL.NOINC `($__internal_2_$__cuda_sm20_div_rn_f64_full) ;  /* 0x00000004005c7944 */ /* 0x000fea0003c00000 */
[----:B------:R-:W-:Y:S02]  /*0e80*/  IMAD.MOV.U32 R6, RZ, RZ, R16 ;  /* 0x000000ffff067224 */ /* 0x000fe400078e0010 */
[----:B------:R-:W-:-:S07]  /*0e90*/  IMAD.MOV.U32 R7, RZ, RZ, R17 ;  /* 0x000000ffff077224 */ /* 0x000fce00078e0011 */
.L_x_72:
[----:B------:R-:W-:Y:S05]  /*0ea0*/  BSYNC.RECONVERGENT B1 ;  /* 0x0000000000017941 */ /* 0x000fea0003800200 */
.L_x_71:
[----:B------:R0:W3:Y:S02]  /*0eb0*/  F2F.F32.F64 R2, R6 ;  /* 0x0000000600027310 */ /* 0x0000e40000301000 */
.L_x_67:
[----:B------:R-:W-:Y:S05]  /*0ec0*/  BSYNC.RECONVERGENT B0 ;  /* 0x0000000000007941 */ /* 0x000fea0003800200 */
.L_x_63:
[----:B------:R-:W5:Y:S01]  /*0ed0*/  LDCU UR5, c[0x0][0x388] ;  /* 0x00007100ff0577ac */ /* 0x000f620008000800 */
[----:B------:R-:W-:Y:S01]  /*0ee0*/  ISETP.NE.AND P0, PT, R3, RZ, PT ;  /* 0x000000ff0300720c */ /* 0x000fe20003f05270 */
[----:B-----5:R-:W-:-:S04]  /*0ef0*/  IMAD R27, R26, UR5, RZ ;  /* 0x000000051a1b7c24 */ /* 0x020fc8000f8e02ff */
[----:B------:R-:W-:-:S05]  /*0f00*/  IMAD.WIDE R22, R27, 0x4, R22 ;  /* 0x000000041b167825 */ /* 0x000fca00078e0216 */
[----:B---3--:R3:W-:Y:S03]  /*0f10*/  STG.E desc[UR6][R22.64], R2 ;  /* 0x0000000216007986 */ /* 0x0087e6000c101906 */
[----:B------:R-:W-:Y:S05]  /*0f20*/  @P0 BRA `(.L_x_73) ;  /* 0x0000000000540947 */ /* 0x000fea0003800000 */
[----:B---3--:R-:W-:Y:S01]  /*0f30*/  LDS R2, [R4+0x124] ;  /* 0x0001240004027984 */ /* 0x008fe20000000800 */
[----:B------:R-:W3:Y:S01]  /*0f40*/  LDC R8, c[0x0][0x38c] ;  /* 0x0000e300ff087b82 */ /* 0x000ee20000000800 */
[----:B------:R-:W-:Y:S02]  /*0f50*/  BSSY.RECONVERGENT B0, `(.L_x_74) ;  /* 0x000000f000007945 */ /* 0x000fe40003800200 */
[----:B------:R-:W5:Y:S01]  /*0f60*/  LDS R3, [R4+0x24] ;  /* 0x0000240004037984 */ /* 0x000f620000000800 */
[----:B---3--:R-:W0:Y:S02]  /*0f70*/  MUFU.RCP R5, R8 ;  /* 0x0000000800057308 */ /* 0x008e240000001000 */
[----:B0-----:R-:W-:Y:S01]  /*0f80*/  FFMA R6, R5, -R8, 1 ;  /* 0x3f80000005067423 */ /* 0x001fe20000000808 */
[----:B-----5:R-:W-:-:S03]  /*0f90*/  FADD R3, R2, -R3 ;  /* 0x8000000302037221 */ /* 0x020fc60000000000 */
        /* <DEDUP_REMOVED lines=9> */
[----:B------:R-:W-:-:S07]  /*1030*/  IMAD.MOV.U32 R5, RZ, RZ, R2 ;  /* 0x000000ffff057224 */ /* 0x000fce00078e0002 */
.L_x_75:
[----:B------:R-:W-:Y:S05]  /*1040*/  BSYNC.RECONVERGENT B0 ;  /* 0x0000000000007941 */ /* 0x000fea0003800200 */
.L_x_74:
[----:B------:R-:W-:-:S05]  /*1050*/  IMAD.WIDE R22, R27, 0x4, R22 ;  /* 0x000000041b167825 */ /* 0x000fca00078e0216 */
[----:B------:R-:W-:Y:S01]  /*1060*/  STG.E desc[UR6][R22.64], R5 ;  /* 0x0000000516007986 */ /* 0x000fe2000c101906 */
[----:B------:R-:W-:Y:S05]  /*1070*/  EXIT ;  /* 0x000000000000794d */ /* 0x000fea0003800000 */
.L_x_73:
[----:B------:R-:W-:-:S06]  /*1080*/  UIADD3 UR4, UPT, UPT, UR5, -0x1, URZ ;  /* 0xffffffff05047890 */ /* 0x000fcc000fffe0ff */
[----:B------:R-:W-:-:S13]  /*1090*/  ISETP.NE.AND P0, PT, R3, UR4, PT ;  /* 0x0000000403007c0c */ /* 0x000fda000bf05270 */
[----:B------:R-:W-:Y:S05]  /*10a0*/  @P0 BRA `(.L_x_76) ;  /* 0x0000000000540947 */ /* 0x000fea0003800000 */
[----:B---3--:R-:W-:Y:S01]  /*10b0*/  LDS R2, [R4+0x24] ;  /* 0x0000240004027984 */ /* 0x008fe20000000800 */
[----:B------:R-:W3:Y:S01]  /*10c0*/  LDC R8, c[0x0][0x38c] ;  /* 0x0000e300ff087b82 */ /* 0x000ee20000000800 */
[----:B------:R-:W-:Y:S02]  /*10d0*/  BSSY.RECONVERGENT B0, `(.L_x_77) ;  /* 0x000000f000007945 */ /* 0x000fe40003800200 */
[----:B------:R-:W5:Y:S01]  /*10e0*/  LDS R3, [R4+-0xdc] ;  /* 0xffff240004037984 */ /* 0x000f620000000800 */
        /* <DEDUP_REMOVED lines=9> */
[----:B------:R-:W-:Y:S02]  /*1180*/  MOV R2, R3 ;  /* 0x0000000300027202 */ /* 0x000fe40000000f00 */
[----:B------:R-:W-:-:S07]  /*1190*/  MOV R6, 0x11b0 ;  /* 0x000011b000067802 */ /* 0x000fce0000000f00 */
[----:B-12-4-:R-:W-:Y:S05]  /*11a0*/  CALL.REL.NOINC `($__internal_3_$__cuda_sm3x_div_rn_noftz_f32_slowpath) ;  /* 0x0000000800047944 */ /* 0x016fea0003c00000 */
[----:B------:R-:W-:-:S07]  /*11b0*/  IMAD.MOV.U32 R5, RZ, RZ, R2 ;  /* 0x000000ffff057224 */ /* 0x000fce00078e0002 */
.L_x_78:
[----:B------:R-:W-:Y:S05]  /*11c0*/  BSYNC.RECONVERGENT B0 ;  /* 0x0000000000007941 */ /* 0x000fea0003800200 */
.L_x_77:
[----:B------:R-:W-:-:S05]  /*11d0*/  IMAD.WIDE R22, R27, 0x4, R22 ;  /* 0x000000041b167825 */ /* 0x000fca00078e0216 */
[----:B------:R-:W-:Y:S01]  /*11e0*/  STG.E desc[UR6][R22.64], R5 ;  /* 0x0000000516007986 */ /* 0x000fe2000c101906 */
[----:B------:R-:W-:Y:S05]  /*11f0*/  EXIT ;  /* 0x000000000000794d */ /* 0x000fea0003800000 */
.L_x_76:
[----:B------:R-:W0:Y:S01]  /*1200*/  LDCU UR4, c[0x0][0x38c] ;  /* 0x00007180ff0477ac */ /* 0x000e220008000800 */
[----:B------:R-:W-:Y:S01]  /*1210*/  LDS R0, [R4+0x124] ;  /* 0x0001240004007984 */ /* 0x000fe20000000800 */
[----:B---3--:R-:W-:Y:S01]  /*1220*/  IMAD.MOV.U32 R2, RZ, RZ, 0x1 ;  /* 0x00000001ff027424 */ /* 0x008fe200078e00ff */
[----:B------:R-:W-:Y:S02]  /*1230*/  BSSY.RECONVERGENT B0, `(.L_x_79) ;  /* 0x0000017000007945 */ /* 0x000fe40003800200 */
[----:B------:R-:W3:Y:S01]  /*1240*/  LDS R5, [R4+-0xdc] ;  /* 0xffff240004057984 */ /* 0x000ee20000000800 */
[----:B0-----:R-:W0:Y:S02]  /*1250*/  F2F.F64.F32 R6, UR4 ;  /* 0x0000000400067d10 */ /* 0x001e240008201800 */
[----:B0-----:R-:W-:-:S06]  /*1260*/  DADD R6, R6, R6 ;  /* 0x0000000006067229 */ /* 0x001fcc0000000006 */
[----:B------:R-:W0:Y:S01]  /*1270*/  MUFU.RCP64H R3, R7 ;  /* 0x0000000700037308 */ /* 0x000e220000001800 */
[----:B---3--:R-:W-:-:S07]  /*1280*/  FADD R0, R0, -R5 ;  /* 0x8000000500007221 */ /* 0x008fce0000000000 */
[----:B-12---:R-:W1:Y:S01]  /*1290*/  F2F.F64.F32 R12, R0 ;  /* 0x00000000000c7310 */ /* 0x006e620000201800 */
[----:B0-----:R-:W-:-:S08]  /*12a0*/  DFMA R8, -R6, R2, 1 ;  /* 0x3ff000000608742b */ /* 0x001fd00000000102 */
[----:B------:R-:W-:Y:S01]  /*12b0*/  DFMA R8, R8, R8, R8 ;  /* 0x000000080808722b */ /* 0x000fe20000000008 */
[----:B-1----:R-:W-:-:S07]  /*12c0*/  FSETP.GEU.AND P1, PT, |R13|, 6.5827683646048100446e-37, PT ;  /* 0x036000000d00780b */ /* 0x002fce0003f2e200 */
[----:B------:R-:W-:-:S08]  /*12d0*/  DFMA R8, R2, R8, R2 ;  /* 0x000000080208722b */ /* 0x000fd00000000002 */
[----:B------:R-:W-:-:S08]  /*12e0*/  DFMA R2, -R6, R8, 1 ;  /* 0x3ff000000602742b */ /* 0x000fd00000000108 */
[----:B------:R-:W-:-:S08]  /*12f0*/  DFMA R8, R8, R2, R8 ;  /* 0x000000020808722b */ /* 0x000fd00000000008 */
[----:B------:R-:W-:-:S08]  /*1300*/  DMUL R2, R8, R12 ;  /* 0x0000000c08027228 */ /* 0x000fd00000000000 */
[----:B----4-:R-:W-:-:S08]  /*1310*/  DFMA R4, -R6, R2, R12 ;  /* 0x000000020604722b */ /* 0x010fd0000000010c */
[----:B------:R-:W-:-:S10]  /*1320*/  DFMA R2, R8, R4, R2 ;  /* 0x000000040802722b */ /* 0x000fd40000000002 */
[----:B------:R-:W-:-:S05]  /*1330*/  FFMA R4, RZ, R7, R3 ;  /* 0x00000007ff047223 */ /* 0x000fca0000000003 */
[----:B------:R-:W-:-:S13]  /*1340*/  FSETP.GT.AND P0, PT, |R4|, 1.469367938527859385e-39, PT ;  /* 0x001000000400780b */ /* 0x000fda0003f04200 */
[----:B------:R-:W-:Y:S05]  /*1350*/  @P0 BRA P1, `(.L_x_80) ;  /* 0x0000000000100947 */ /* 0x000fea0000800000 */
[----:B------:R-:W-:-:S07]  /*1360*/  MOV R2, 0x1380 ;  /* 0x0000138000027802 */ /* 0x000fce0000000f00 */
[----:B------:R-:W-:Y:S05]  /*1370*/  CALL.REL.NOINC `($__internal_2_$__cuda_sm20_div_rn_f64_full) ;  /* 0x00000000001c7944 */ /* 0x000fea0003c00000 */
[----:B------:R-:W-:Y:S02]  /*1380*/  IMAD.MOV.U32 R2, RZ, RZ, R16 ;  /* 0x000000ffff027224 */ /* 0x000fe400078e0010 */
[----:B------:R-:W-:-:S07]  /*1390*/  IMAD.MOV.U32 R3, RZ, RZ, R17 ;  /* 0x000000ffff037224 */ /* 0x000fce00078e0011 */
.L_x_80:
[----:B------:R-:W-:Y:S05]  /*13a0*/  BSYNC.RECONVERGENT B0 ;  /* 0x0000000000007941 */ /* 0x000fea0003800200 */
.L_x_79:
[----:B------:R-:W0:Y:S01]  /*13b0*/  F2F.F32.F64 R3, R2 ;  /* 0x0000000200037310 */ /* 0x000e220000301000 */
[----:B------:R-:W-:-:S05]  /*13c0*/  IMAD.WIDE R22, R27, 0x4, R22 ;  /* 0x000000041b167825 */ /* 0x000fca00078e0216 */
[----:B0-----:R-:W-:Y:S01]  /*13d0*/  STG.E desc[UR6][R22.64], R3 ;  /* 0x0000000316007986 */ /* 0x001fe2000c101906 */
[----:B------:R-:W-:Y:S05]  /*13e0*/  EXIT ;  /* 0x000000000000794d */ /* 0x000fea0003800000 */
        .weak           $__internal_2_$__cuda_sm20_div_rn_f64_full
        .type           $__internal_2_$__cuda_sm20_div_rn_f64_full,@function
        .size           $__internal_2_$__cuda_sm20_div_rn_f64_full,($__internal_3_$__cuda_sm3x_div_rn_noftz_f32_slowpath - $__internal_2_$__cuda_sm20_div_rn_f64_full)
$__internal_2_$__cuda_sm20_div_rn_f64_full:
[C---:B------:R-:W-:Y:S01]  /*13f0*/  FSETP.GEU.AND P0, PT, |R7|.reuse, 1.469367938527859385e-39, PT ;  /* 0x001000000700780b */ /* 0x040fe20003f0e200 */
[--C-:B------:R-:W-:Y:S01]  /*1400*/  IMAD.MOV.U32 R10, RZ, RZ, R6.reuse ;  /* 0x000000ffff0a7224 */ /* 0x100fe200078e0006 */
[----:B------:R-:W-:Y:S01]  /*1410*/  LOP3.LUT R8, R7, 0x800fffff, RZ, 0xc0, !PT ;  /* 0x800fffff07087812 */ /* 0x000fe200078ec0ff */
[----:B------:R-:W-:Y:S01]  /*1420*/  IMAD.MOV.U32 R14, RZ, RZ, 0x1 ;  /* 0x00000001ff0e7424 */ /* 0x000fe200078e00ff */
[----:B------:R-:W-:Y:S01]  /*1430*/  MOV R11, R7 ;  /* 0x00000007000b7202 */ /* 0x000fe20000000f00 */
[----:B------:R-:W-:Y:S01]  /*1440*/  BSSY.RECONVERGENT B2, `(.L_x_81) ;  /* 0x0000054000027945 */ /* 0x000fe20003800200 */
[----:B------:R-:W-:Y:S01]  /*1450*/  LOP3.LUT R9, R8, 0x3ff00000, RZ, 0xfc, !PT ;  /* 0x3ff0000008097812 */ /* 0x000fe200078efcff */
[----:B------:R-:W-:Y:S01]  /*1460*/  IMAD.MOV.U32 R8, RZ, RZ, R6 ;  /* 0x000000ffff087224 */ /* 0x000fe200078e0006 */
[C---:B------:R-:W-:Y:S02]  /*1470*/  FSETP.GEU.AND P2, PT, |R13|.reuse, 1.469367938527859385e-39, PT ;  /* 0x001000000d00780b */ /* 0x040fe40003f4e200 */
[----:B------:R-:W-:-:S02]  /*1480*/  LOP3.LUT R5, R13, 0x7ff00000, RZ, 0xc0, !PT ;  /* 0x7ff000000d057812 */ /* 0x000fc400078ec0ff */
[----:B------:R-:W-:Y:S01]  /*1490*/  LOP3.LUT R24, R7, 0x7ff00000, RZ, 0xc0, !PT ;  /* 0x7ff0000007187812 */ /* 0x000fe200078ec0ff */
[----:B------:R-:W-:-:S03]  /*14a0*/  @!P0 DMUL R8, R10, 8.98846567431157953865e+307 ;  /* 0x7fe000000a088828 */ /* 0x000fc60000000000 */
[----:B------:R-:W-:-:S03]  /*14b0*/  ISETP.GE.U32.AND P1, PT, R5, R24, PT ;  /* 0x000000180500720c */ /* 0x000fc60003f26070 */
[----:B------:R-:W0:Y:S02]  /*14c0*/  MUFU.RCP64H R15, R9 ;  /* 0x00000009000f7308 */ /* 0x000e240000001800 */
[----:B------:R-:W-:Y:S01]  /*14d0*/  @!P2 LOP3.LUT R6, R11, 0x7ff00000, RZ, 0xc0, !PT ;  /* 0x7ff000000b06a812 */ /* 0x000fe200078ec0ff */
[----:B------:R-:W-:Y:S01]  /*14e0*/  @!P2 IMAD.MOV.U32 R20, RZ, RZ, RZ ;  /* 0x000000ffff14a224 */ /* 0x000fe200078e00ff */
[----:B------:R-:W-:Y:S02]  /*14f0*/  @!P0 LOP3.LUT R24, R9, 0x7ff00000, RZ, 0xc0, !PT ;  /* 0x7ff0000009188812 */ /* 0x000fe400078ec0ff */
[----:B------:R-:W-:Y:S01]  /*1500*/  @!P2 ISETP.GE.U32.AND P3, PT, R5, R6, PT ;  /* 0x000000060500a20c */ /* 0x000fe20003f66070 */
[----:B------:R-:W-:-:S05]  /*1510*/  IMAD.MOV.U32 R6, RZ, RZ, 0x1ca00000 ;  /* 0x1ca00000ff067424 */ /* 0x000fca00078e00ff */
[----:B------:R-:W-:-:S04]  /*1520*/  @!P2 SEL R7, R6, 0x63400000, !P3 ;  /* 0x634000000607a807 */ /* 0x000fc80005800000 */
[----:B------:R-:W-:Y:S01]  /*1530*/  @!P2 LOP3.LUT R7, R7, 0x80000000, R13, 0xf8, !PT ;  /* 0x800000000707a812 */ /* 0x000fe200078ef80d */
[----:B0-----:R-:W-:-:S03]  /*1540*/  DFMA R18, R14, -R8, 1 ;  /* 0x3ff000000e12742b */ /* 0x001fc60000000808 */
[----:B------:R-:W-:Y:S02]  /*1550*/  @!P2 LOP3.LUT R21, R7, 0x100000, RZ, 0xfc, !PT ;  /* 0x001000000715a812 */ /* 0x000fe400078efcff */
[----:B------:R-:W-:-:S03]  /*1560*/  MOV R7, R5 ;  /* 0x0000000500077202 */ /* 0x000fc60000000f00 */
[----:B------:R-:W-:-:S08]  /*1570*/  DFMA R18, R18, R18, R18 ;  /* 0x000000121212722b */ /* 0x000fd00000000012 */
[----:B------:R-:W-:Y:S01]  /*1580*/  DFMA R18, R14, R18, R14 ;  /* 0x000000120e12722b */ /* 0x000fe2000000000e */
[----:B------:R-:W-:Y:S01]  /*1590*/  SEL R15, R6, 0x63400000, !P1 ;  /* 0x63400000060f7807 */ /* 0x000fe20004800000 */
[----:B------:R-:W-:-:S03]  /*15a0*/  IMAD.MOV.U32 R14, RZ, RZ, R12 ;  /* 0x000000ffff0e7224 */ /* 0x000fc600078e000c */
[----:B------:R-:W-:-:S03]  /*15b0*/  LOP3.LUT R15, R15, 0x800fffff, R13, 0xf8, !PT ;  /* 0x800fffff0f0f7812 */ /* 0x000fc600078ef80d */
[----:B------:R-:W-:-:S03]  /*15c0*/  DFMA R16, R18, -R8, 1 ;  /* 0x3ff000001210742b */ /* 0x000fc60000000808 */
[----:B------:R-:W-:-:S05]  /*15d0*/  @!P2 DFMA R14, R14, 2, -R20 ;  /* 0x400000000e0ea82b */ /* 0x000fca0000000814 */
[----:B------:R-:W-:-:S05]  /*15e0*/  DFMA R16, R18, R16, R18 ;  /* 0x000000101210722b */ /* 0x000fca0000000012 */
[----:B------:R-:W-:-:S03]  /*15f0*/  @!P2 LOP3.LUT R7, R15, 0x7ff00000, RZ, 0xc0, !PT ;  /* 0x7ff000000f07a812 */ /* 0x000fc600078ec0ff */
[----:B------:R-:W-:Y:S02]  /*1600*/  DMUL R18, R16, R14 ;  /* 0x0000000e10127228 */ /* 0x000fe40000000000 */
[----:B------:R-:W-:-:S05]  /*1610*/  VIADD R25, R7, 0xffffffff ;  /* 0xffffffff07197836 */ /* 0x000fca0000000000 */
[----:B------:R-:W-:Y:S01]  /*1620*/  ISETP.GT.U32.AND P0, PT, R25, 0x7feffffe, PT ;  /* 0x7feffffe1900780c */ /* 0x000fe20003f04070 */
[----:B------:R-:W-:Y:S01]  /*1630*/  VIADD R25, R24, 0xffffffff ;  /* 0xffffffff18197836 */ /* 0x000fe20000000000 */
[----:B------:R-:W-:-:S04]  /*1640*/  DFMA R20, R18, -R8, R14 ;  /* 0x800000081214722b */ /* 0x000fc8000000000e */
[----:B------:R-:W-:-:S04]  /*1650*/  ISETP.GT.U32.OR P0, PT, R25, 0x7feffffe, P0 ;  /* 0x7feffffe1900780c */ /* 0x000fc80000704470 */
[----:B------:R-:W-:-:S09]  /*1660*/  DFMA R20, R16, R20, R18 ;  /* 0x000000141014722b */ /* 0x000fd20000000012 */
        /* <DEDUP_REMOVED lines=12> */
[----:B------:R-:W-:-:S06]  /*1730*/  DFMA R8, R20, -R8, R14 ;  /* 0x800000081408722b */ /* 0x000fcc000000000e */
[----:B------:R-:W-:-:S04]  /*1740*/  MOV R8, RZ ;  /* 0x000000ff00087202 */ /* 0x000fc80000000f00 */
[C---:B------:R-:W-:Y:S02]  /*1750*/  FSETP.NEU.AND P0, PT, R9.reuse, RZ, PT ;  /* 0x000000ff0900720b */ /* 0x040fe40003f0d000 */
[----:B------:R-:W-:-:S04]  /*1760*/  LOP3.LUT R11, R9, 0x80000000, R11, 0x48, !PT ;  /* 0x80000000090b7812 */ /* 0x000fc800078e480b */
[----:B------:R-:W-:-:S07]  /*1770*/  LOP3.LUT R9, R11, R7, RZ, 0xfc, !PT ;  /* 0x000000070b097212 */ /* 0x000fce00078efcff */
[----:B------:R-:W-:Y:S05]  /*1780*/  @!P0 BRA `(.L_x_83) ;  /* 0x00000000007c8947 */ /* 0x000fea0003800000 */
[----:B------:R-:W-:Y:S01]  /*1790*/  IMAD.MOV R7, RZ, RZ, -R5 ;  /* 0x000000ffff077224 */ /* 0x000fe200078e0a05 */
[----:B------:R-:W-:Y:S01]  /*17a0*/  DMUL.RP R8, R20, R8 ;  /* 0x0000000814087228 */ /* 0x000fe20000008000 */
[----:B------:R-:W-:Y:S01]  /*17b0*/  IMAD.MOV.U32 R6, RZ, RZ, RZ ;  /* 0x000000ffff067224 */ /* 0x000fe200078e00ff */
[----:B------:R-:W-:-:S05]  /*17c0*/  IADD3 R5, PT, PT, -R5, -0x43300000, RZ ;  /* 0xbcd0000005057810 */ /* 0x000fca0007ffe1ff */
[----:B------:R-:W-:-:S03]  /*17d0*/  DFMA R6, R16, -R6, R20 ;  /* 0x800000061006722b */ /* 0x000fc60000000014 */
[----:B------:R-:W-:-:S07]  /*17e0*/  LOP3.LUT R11, R9, R11, RZ, 0x3c, !PT ;  /* 0x0000000b090b7212 */ /* 0x000fce00078e3cff */
[----:B------:R-:W-:-:S04]  /*17f0*/  FSETP.NEU.AND P0, PT, |R7|, R5, PT ;  /* 0x000000050700720b */ /* 0x000fc80003f0d200 */
[----:B------:R-:W-:Y:S02]  /*1800*/  FSEL R16, R8, R16, !P0 ;  /* 0x0000001008107208 */ /* 0x000fe40004000000 */
[----:B------:R-:W-:Y:S01]  /*1810*/  FSEL R17, R11, R17, !P0 ;  /* 0x000000110b117208 */ /* 0x000fe20004000000 */
[----:B------:R-:W-:Y:S06]  /*1820*/  BRA `(.L_x_83) ;  /* 0x0000000000547947 */ /* 0x000fec0003800000 */
.L_x_82:
[----:B------:R-:W-:-:S14]  /*1830*/  DSETP.NAN.AND P0, PT, R12, R12, PT ;  /* 0x0000000c0c00722a */ /* 0x000fdc0003f08000 */
[----:B------:R-:W-:Y:S05]  /*1840*/  @P0 BRA `(.L_x_84) ;  /* 0x0000000000440947 */ /* 0x000fea0003800000 */
[----:B------:R-:W-:-:S14]  /*1850*/  DSETP.NAN.AND P0, PT, R10, R10, PT ;  /* 0x0000000a0a00722a */ /* 0x000fdc0003f08000 */
[----:B------:R-:W-:Y:S05]  /*1860*/  @P0 BRA `(.L_x_85) ;  /* 0x0000000000300947 */ /* 0x000fea0003800000 */
[----:B------:R-:W-:Y:S01]  /*1870*/  ISETP.NE.AND P0, PT, R7, R24, PT ;  /* 0x000000180700720c */ /* 0x000fe20003f05270 */
[----:B------:R-:W-:Y:S02]  /*1880*/  IMAD.MOV.U32 R16, RZ, RZ, 0x0 ;  /* 0x00000000ff107424 */ /* 0x000fe400078e00ff */
[----:B------:R-:W-:-:S10]  /*1890*/  IMAD.MOV.U32 R17, RZ, RZ, -0x80000 ;  /* 0xfff80000ff117424 */ /* 0x000fd400078e00ff */
[----:B------:R-:W-:Y:S05]  /*18a0*/  @!P0 BRA `(.L_x_83) ;  /* 0x0000000000348947 */ /* 0x000fea0003800000 */
[----:B------:R-:W-:Y:S02]  /*18b0*/  ISETP.NE.AND P0, PT, R7, 0x7ff00000, PT ;  /* 0x7ff000000700780c */ /* 0x000fe40003f05270 */
[----:B------:R-:W-:Y:S02]  /*18c0*/  LOP3.LUT R17, R13, 0x80000000, R11, 0x48, !PT ;  /* 0x800000000d117812 */ /* 0x000fe400078e480b */
[----:B------:R-:W-:-:S13]  /*18d0*/  ISETP.EQ.OR P0, PT, R24, RZ, !P0 ;  /* 0x000000ff1800720c */ /* 0x000fda0004702670 */
[----:B------:R-:W-:Y:S01]  /*18e0*/  @P0 LOP3.LUT R5, R17, 0x7ff00000, RZ, 0xfc, !PT ;  /* 0x7ff0000011050812 */ /* 0x000fe200078efcff */
[----:B------:R-:W-:Y:S01]  /*18f0*/  @!P0 IMAD.MOV.U32 R16, RZ, RZ, RZ ;  /* 0x000000ffff108224 */ /* 0x000fe200078e00ff */
[----:B------:R-:W-:-:S03]  /*1900*/  @P0 MOV R16, RZ ;  /* 0x000000ff00100202 */ /* 0x000fc60000000f00 */
[----:B------:R-:W-:Y:S01]  /*1910*/  @P0 IMAD.MOV.U32 R17, RZ, RZ, R5 ;  /* 0x000000ffff110224 */ /* 0x000fe200078e0005 */
[----:B------:R-:W-:Y:S06]  /*1920*/  BRA `(.L_x_83) ;  /* 0x0000000000147947 */ /* 0x000fec0003800000 */
.L_x_85:
[----:B------:R-:W-:Y:S01]  /*1930*/  LOP3.LUT R17, R11, 0x80000, RZ, 0xfc, !PT ;  /* 0x000800000b117812 */ /* 0x000fe200078efcff */
[----:B------:R-:W-:Y:S01]  /*1940*/  IMAD.MOV.U32 R16, RZ, RZ, R10 ;  /* 0x000000ffff107224 */ /* 0x000fe200078e000a */
[----:B------:R-:W-:Y:S06]  /*1950*/  BRA `(.L_x_83) ;  /* 0x0000000000087947 */ /* 0x000fec0003800000 */
.L_x_84:
[----:B------:R-:W-:Y:S01]  /*1960*/  LOP3.LUT R17, R13, 0x80000, RZ, 0xfc, !PT ;  /* 0x000800000d117812 */ /* 0x000fe200078efcff */
[----:B------:R-:W-:-:S07]  /*1970*/  IMAD.MOV.U32 R16, RZ, RZ, R12 ;  /* 0x000000ffff107224 */ /* 0x000fce00078e000c */
.L_x_83:
[----:B------:R-:W-:Y:S05]  /*1980*/  BSYNC.RECONVERGENT B2 ;  /* 0x0000000000027941 */ /* 0x000fea0003800200 */
.L_x_81:
[----:B------:R-:W-:Y:S02]  /*1990*/  IMAD.MOV.U32 R6, RZ, RZ, R2 ;  /* 0x000000ffff067224 */ /* 0x000fe400078e0002 */
[----:B------:R-:W-:-:S04]  /*19a0*/  IMAD.MOV.U32 R7, RZ, RZ, 0x0 ;  /* 0x00000000ff077424 */ /* 0x000fc800078e00ff */
[----:B------:R-:W-:Y:S05]  /*19b0*/  RET.REL.NODEC R6 `(_Z19calc_grad_shared_3diiifPfS_) ;  /* 0xffffffe406907950 */ /* 0x000fea0003c3ffff */
        .weak           $__internal_3_$__cuda_sm3x_div_rn_noftz_f32_slowpath
        .type           $__internal_3_$__cuda_sm3x_div_rn_noftz_f32_slowpath,@function
        .size           $__internal_3_$__cuda_sm3x_div_rn_noftz_f32_slowpath,(.L_x_101 - $__internal_3_$__cuda_sm3x_div_rn_noftz_f32_slowpath)
$__internal_3_$__cuda_sm3x_div_rn_noftz_f32_slowpath:
        /* <DEDUP_REMOVED lines=30> */
[----:B------:R-:W-:Y:S02]  /*1ba0*/  @P0 IMAD.MOV.U32 R7, RZ, RZ, RZ ;  /* 0x000000ffff070224 */ /* 0x000fe400078e00ff */
[----:B------:R-:W-:Y:S01]  /*1bb0*/  @!P0 FFMA R2, R2, 1.84467440737095516160e+19, RZ ;  /* 0x5f80000002028823 */ /* 0x000fe200000000ff */
[----:B------:R-:W-:Y:S02]  /*1bc0*/  @!P0 IMAD.MOV.U32 R7, RZ, RZ, -0x40 ;  /* 0xffffffc0ff078424 */ /* 0x000fe400078e00ff */
[----:B------:R-:W-:-:S03]  /*1bd0*/  @!P1 FFMA R9, R0, 1.84467440737095516160e+19, RZ ;  /* 0x5f80000000099823 */ /* 0x000fc600000000ff */
[----:B------:R-:W-:-:S07]  /*1be0*/  @!P1 IADD3 R7, PT, PT, R7, 0x40, RZ ;  /* 0x0000004007079810 */ /* 0x000fce0007ffe0ff */
.L_x_87:
[----:B------:R-:W-:Y:S01]  /*1bf0*/  LEA R8, R5, 0xc0800000, 0x17 ;  /* 0xc080000005087811 */ /* 0x000fe200078eb8ff */
[----:B------:R-:W-:Y:S01]  /*1c00*/  VIADD R10, R10, 0xffffff81 ;  /* 0xffffff810a0a7836 */ /* 0x000fe20000000000 */
[----:B------:R-:W-:Y:S03]  /*1c10*/  BSSY.RECONVERGENT B3, `(.L_x_92) ;  /* 0x0000035000037945 */ /* 0x000fe60003800200 */
[----:B------:R-:W-:Y:S02]  /*1c20*/  IMAD.IADD R11, R9, 0x1, -R8 ;  /* 0x00000001090b7824 */ /* 0x000fe400078e0a08 */
[C---:B------:R-:W-:Y:S01]  /*1c30*/  IMAD R2, R10.reuse, -0x800000, R2 ;  /* 0xff8000000a027824 */ /* 0x040fe200078e0202 */
[----:B------:R-:W-:Y:S01]  /*1c40*/  IADD3 R10, PT, PT, R10, 0x7f, -R5 ;  /* 0x0000007f0a0a7810 */ /* 0x000fe20007ffe805 */
[----:B------:R-:W0:Y:S01]  /*1c50*/  MUFU.RCP R9, R11 ;  /* 0x0000000b00097308 */ /* 0x000e220000001000 */
[----:B------:R-:W-:-:S03]  /*1c60*/  FADD.FTZ R13, -R11, -RZ ;  /* 0x800000ff0b0d7221 */ /* 0x000fc60000010100 */
[----:B------:R-:W-:Y:S02]  /*1c70*/  IMAD.IADD R10, R10, 0x1, R7 ;  /* 0x000000010a0a7824 */ /* 0x000fe400078e0207 */
[----:B0-----:R-:W-:-:S04]  /*1c80*/  FFMA R8, R9, R13, 1 ;  /* 0x3f80000009087423 */ /* 0x001fc8000000000d */
        /* <DEDUP_REMOVED lines=20> */
[C---:B------:R-:W-:Y:S02]  /*1dd0*/  IADD3 R10, PT, PT, R11.reuse, 0x20, RZ ;  /* 0x000000200b0a7810 */ /* 0x040fe40007ffe0ff */
[----:B------:R-:W-:Y:S02]  /*1de0*/  ISETP.NE.AND P2, PT, R11, RZ, PT ;  /* 0x000000ff0b00720c */ /* 0x000fe40003f45270 */
[----:B------:R-:W-:Y:S01]  /*1df0*/  LOP3.LUT R7, R5, 0x7fffff, RZ, 0xc0, !PT ;  /* 0x007fffff05077812 */ /* 0x000fe200078ec0ff */
[CCC-:B------:R-:W-:Y:S01]  /*1e00*/  FFMA.RP R5, R9.reuse, R13.reuse, R8.reuse ;  /* 0x0000000d09057223 */ /* 0x1c0fe20000008008 */
[----:B------:R-:W-:Y:S01]  /*1e10*/  FFMA.RM R8, R9, R13, R8 ;  /* 0x0000000d09087223 */ /* 0x000fe20000004008 */
[----:B------:R-:W-:Y:S01]  /*1e20*/  IMAD.MOV R9, RZ, RZ, -R11 ;  /* 0x000000ffff097224 */ /* 0x000fe200078e0a0b */
[----:B------:R-:W-:Y:S02]  /*1e30*/  LOP3.LUT R7, R7, 0x800000, RZ, 0xfc, !PT ;  /* 0x0080000007077812 */ /* 0x000fe400078efcff */
[----:B------:R-:W-:-:S02]  /*1e40*/  ISETP.NE.AND P1, PT, R11, RZ, PT ;  /* 0x000000ff0b00720c */ /* 0x000fc40003f25270 */
[----:B------:R-:W-:Y:S02]  /*1e50*/  SHF.L.U32 R10, R7, R10, RZ ;  /* 0x0000000a070a7219 */ /* 0x000fe400000006ff */
[----:B------:R-:W-:Y:S02]  /*1e60*/  FSETP.NEU.FTZ.AND P0, PT, R5, R8, PT ;  /* 0x000000080500720b */ /* 0x000fe40003f1d000 */
        /* <DEDUP_REMOVED lines=11> */
.L_x_94:
[----:B------:R-:W-:-:S04]  /*1f20*/  LOP3.LUT R2, R2, 0x80000000, RZ, 0xc0, !PT ;  /* 0x8000000002027812 */ /* 0x000fc800078ec0ff */
[----:B------:R-:W-:Y:S01]  /*1f30*/  LOP3.LUT R2, R2, 0x7f800000, RZ, 0xfc, !PT ;  /* 0x7f80000002027812 */ /* 0x000fe200078efcff */
[----:B------:R-:W-:Y:S06]  /*1f40*/  BRA `(.L_x_95) ;  /* 0x0000000000047947 */ /* 0x000fec0003800000 */
.L_x_93:
[----:B------:R-:W-:-:S07]  /*1f50*/  IMAD R2, R10, 0x800000, R2 ;  /* 0x008000000a027824 */ /* 0x000fce00078e0202 */
.L_x_95:
[----:B------:R-:W-:Y:S05]  /*1f60*/  BSYNC.RECONVERGENT B3 ;  /* 0x0000000000037941 */ /* 0x000fea0003800200 */
.L_x_92:
[----:B------:R-:W-:Y:S05]  /*1f70*/  BRA `(.L_x_96) ;  /* 0x0000000000207947 */ /* 0x000fea0003800000 */
.L_x_91:
[----:B------:R-:W-:-:S04]  /*1f80*/  LOP3.LUT R2, R9, 0x80000000, R2, 0x48, !PT ;  /* 0x8000000009027812 */ /* 0x000fc800078e4802 */
[----:B------:R-:W-:Y:S01]  /*1f90*/  LOP3.LUT R2, R2, 0x7f800000, RZ, 0xfc, !PT ;  /* 0x7f80000002027812 */ /* 0x000fe200078efcff */
[----:B------:R-:W-:Y:S06]  /*1fa0*/  BRA `(.L_x_96) ;  /* 0x0000000000147947 */ /* 0x000fec0003800000 */
.L_x_90:
[----:B------:R-:W-:Y:S01]  /*1fb0*/  LOP3.LUT R2, R9, 0x80000000, R2, 0x48, !PT ;  /* 0x8000000009027812 */ /* 0x000fe200078e4802 */
[----:B------:R-:W-:Y:S06]  /*1fc0*/  BRA `(.L_x_96) ;  /* 0x00000000000c7947 */ /* 0x000fec0003800000 */
.L_x_89:
[----:B------:R-:W0:Y:S01]  /*1fd0*/  MUFU.RSQ R2, -QNAN ;  /* 0xffc0000000027908 */ /* 0x000e220000001400 */
[----:B------:R-:W-:Y:S05]  /*1fe0*/  BRA `(.L_x_96) ;  /* 0x0000000000047947 */ /* 0x000fea0003800000 */
.L_x_88:
[----:B------:R-:W-:-:S07]  /*1ff0*/  FADD.FTZ R2, R2, R0 ;  /* 0x0000000002027221 */ /* 0x000fce0000010000 */
.L_x_96:
[----:B------:R-:W-:Y:S05]  /*2000*/  BSYNC.RECONVERGENT B2 ;  /* 0x0000000000027941 */ /* 0x000fea0003800200 */
.L_x_86:
[----:B------:R-:W-:-:S04]  /*2010*/  IMAD.MOV.U32 R7, RZ, RZ, 0x0 ;  /* 0x00000000ff077424 */ /* 0x000fc800078e00ff */
[----:B0-----:R-:W-:Y:S05]  /*2020*/  RET.REL.NODEC R6 `(_Z19calc_grad_shared_3diiifPfS_) ;  /* 0xffffffdc06f47950 */ /* 0x001fea0003c3ffff */
.L_x_97:
        /* <DEDUP_REMOVED lines=13> */
.L_x_101:


//--------------------- .nv.shared.reserved.0     --------------------------
	.section	.nv.shared.reserved.0,"aw",@nobits
	.weak		__nv_reservedSMEM_offset_0_alias
	.size		__nv_reservedSMEM_offset_0_alias, 0, 64
	.other		__nv_reservedSMEM_offset_0_alias,@"STO_CUDA_RESERVED_SHARED STV_DEFAULT"
__nv_reservedSMEM_offset_0_alias:
	.zero		0
	.zero		64


//--------------------- .nv.shared._Z19calc_grad_shared_3diiifPfS_ --------------------------
	.section	.nv.shared._Z19calc_grad_shared_3diiifPfS_,"aw",@nobits
	.sectionflags	@""
	.align	4
.nv.shared._Z19calc_grad_shared_3diiifPfS_:
	.zero		3072


//--------------------- .nv.constant0._Z19calc_grad_global_3diiifPfS_ --------------------------
	.section	.nv.constant0._Z19calc_grad_global_3diiifPfS_,"a",@progbits
	.sectionflags	@""
	.align	4
.nv.constant0._Z19calc_grad_global_3diiifPfS_:
	.zero		928


//--------------------- .nv.constant0._Z19calc_grad_shared_3diiifPfS_ --------------------------
	.section	.nv.constant0._Z19calc_grad_shared_3diiifPfS_,"a",@progbits
	.sectionflags	@""
	.align	4
.nv.constant0._Z19calc_grad_shared_3diiifPfS_:
	.zero		928


//--------------------- SYMBOLS --------------------------

	.type		.nv.reservedSmem.offset0,@object
	.size		.nv.reservedSmem.offset0,0x4
	.type		.nv.reservedSmem.cap,@object
	.size		.nv.reservedSmem.cap,0x4
